//
// Generated by NVIDIA NVVM Compiler
//
// Compiler Build ID: CL-36424714
// Cuda compilation tools, release 13.0, V13.0.88
// Based on NVVM 20.0.0
//

.version 9.0
.target sm_100
.address_size 64

	// .globl	_ZN3cub18CUB_300001_SM_10006detail11EmptyKernelIvEEvv
.extern .func  (.param .b32 func_retval0) vprintf
(
	.param .b64 vprintf_param_0,
	.param .b64 vprintf_param_1
)
;
.global .align 1 .b8 _ZN34_INTERNAL_9504ae0a_4_k_cu_bb1e4d0a4cuda3std3__45__cpo5beginE[1];
.global .align 1 .b8 _ZN34_INTERNAL_9504ae0a_4_k_cu_bb1e4d0a4cuda3std3__45__cpo3endE[1];
.global .align 1 .b8 _ZN34_INTERNAL_9504ae0a_4_k_cu_bb1e4d0a4cuda3std3__45__cpo6cbeginE[1];
.global .align 1 .b8 _ZN34_INTERNAL_9504ae0a_4_k_cu_bb1e4d0a4cuda3std3__45__cpo4cendE[1];
.global .align 1 .b8 _ZN34_INTERNAL_9504ae0a_4_k_cu_bb1e4d0a4cuda3std3__45__cpo6rbeginE[1];
.global .align 1 .b8 _ZN34_INTERNAL_9504ae0a_4_k_cu_bb1e4d0a4cuda3std3__45__cpo4rendE[1];
.global .align 1 .b8 _ZN34_INTERNAL_9504ae0a_4_k_cu_bb1e4d0a4cuda3std3__45__cpo7crbeginE[1];
.global .align 1 .b8 _ZN34_INTERNAL_9504ae0a_4_k_cu_bb1e4d0a4cuda3std3__45__cpo5crendE[1];
.global .align 1 .b8 _ZN34_INTERNAL_9504ae0a_4_k_cu_bb1e4d0a4cuda3std3__436_GLOBAL__N__9504ae0a_4_k_cu_bb1e4d0a6ignoreE[1];
.global .align 1 .b8 _ZN34_INTERNAL_9504ae0a_4_k_cu_bb1e4d0a4cuda3std3__419piecewise_constructE[1];
.global .align 1 .b8 _ZN34_INTERNAL_9504ae0a_4_k_cu_bb1e4d0a4cuda3std3__48in_placeE[1];
.global .align 1 .b8 _ZN34_INTERNAL_9504ae0a_4_k_cu_bb1e4d0a4cuda3std3__420unreachable_sentinelE[1];
.global .align 1 .b8 _ZN34_INTERNAL_9504ae0a_4_k_cu_bb1e4d0a4cuda3std3__47nulloptE[1];
.global .align 1 .b8 _ZN34_INTERNAL_9504ae0a_4_k_cu_bb1e4d0a4cuda3std3__48unexpectE[1];
.global .align 1 .b8 _ZN34_INTERNAL_9504ae0a_4_k_cu_bb1e4d0a4cuda3std6ranges3__45__cpo4swapE[1];
.global .align 1 .b8 _ZN34_INTERNAL_9504ae0a_4_k_cu_bb1e4d0a4cuda3std6ranges3__45__cpo9iter_moveE[1];
.global .align 1 .b8 _ZN34_INTERNAL_9504ae0a_4_k_cu_bb1e4d0a4cuda3std6ranges3__45__cpo5beginE[1];
.global .align 1 .b8 _ZN34_INTERNAL_9504ae0a_4_k_cu_bb1e4d0a4cuda3std6ranges3__45__cpo3endE[1];
.global .align 1 .b8 _ZN34_INTERNAL_9504ae0a_4_k_cu_bb1e4d0a4cuda3std6ranges3__45__cpo6cbeginE[1];
.global .align 1 .b8 _ZN34_INTERNAL_9504ae0a_4_k_cu_bb1e4d0a4cuda3std6ranges3__45__cpo4cendE[1];
.global .align 1 .b8 _ZN34_INTERNAL_9504ae0a_4_k_cu_bb1e4d0a4cuda3std6ranges3__45__cpo7advanceE[1];
.global .align 1 .b8 _ZN34_INTERNAL_9504ae0a_4_k_cu_bb1e4d0a4cuda3std6ranges3__45__cpo9iter_swapE[1];
.global .align 1 .b8 _ZN34_INTERNAL_9504ae0a_4_k_cu_bb1e4d0a4cuda3std6ranges3__45__cpo4nextE[1];
.global .align 1 .b8 _ZN34_INTERNAL_9504ae0a_4_k_cu_bb1e4d0a4cuda3std6ranges3__45__cpo4prevE[1];
.global .align 1 .b8 _ZN34_INTERNAL_9504ae0a_4_k_cu_bb1e4d0a4cuda3std6ranges3__45__cpo4dataE[1];
.global .align 1 .b8 _ZN34_INTERNAL_9504ae0a_4_k_cu_bb1e4d0a4cuda3std6ranges3__45__cpo5cdataE[1];
.global .align 1 .b8 _ZN34_INTERNAL_9504ae0a_4_k_cu_bb1e4d0a4cuda3std6ranges3__45__cpo4sizeE[1];
.global .align 1 .b8 _ZN34_INTERNAL_9504ae0a_4_k_cu_bb1e4d0a4cuda3std6ranges3__45__cpo5ssizeE[1];
.global .align 1 .b8 _ZN34_INTERNAL_9504ae0a_4_k_cu_bb1e4d0a4cuda3std6ranges3__45__cpo8distanceE[1];
.global .align 1 .b8 _ZN34_INTERNAL_9504ae0a_4_k_cu_bb1e4d0a6thrust24THRUST_300001_SM_1000_NS8cuda_cub3parE[1];
.global .align 1 .b8 _ZN34_INTERNAL_9504ae0a_4_k_cu_bb1e4d0a6thrust24THRUST_300001_SM_1000_NS8cuda_cub10par_nosyncE[1];
.global .align 1 .b8 _ZN34_INTERNAL_9504ae0a_4_k_cu_bb1e4d0a6thrust24THRUST_300001_SM_1000_NS6system6detail10sequential3seqE[1];
.global .align 1 .b8 _ZN34_INTERNAL_9504ae0a_4_k_cu_bb1e4d0a6thrust24THRUST_300001_SM_1000_NS12placeholders2_1E[1];
.global .align 1 .b8 _ZN34_INTERNAL_9504ae0a_4_k_cu_bb1e4d0a6thrust24THRUST_300001_SM_1000_NS12placeholders2_2E[1];
.global .align 1 .b8 _ZN34_INTERNAL_9504ae0a_4_k_cu_bb1e4d0a6thrust24THRUST_300001_SM_1000_NS12placeholders2_3E[1];
.global .align 1 .b8 _ZN34_INTERNAL_9504ae0a_4_k_cu_bb1e4d0a6thrust24THRUST_300001_SM_1000_NS12placeholders2_4E[1];
.global .align 1 .b8 _ZN34_INTERNAL_9504ae0a_4_k_cu_bb1e4d0a6thrust24THRUST_300001_SM_1000_NS12placeholders2_5E[1];
.global .align 1 .b8 _ZN34_INTERNAL_9504ae0a_4_k_cu_bb1e4d0a6thrust24THRUST_300001_SM_1000_NS12placeholders2_6E[1];
.global .align 1 .b8 _ZN34_INTERNAL_9504ae0a_4_k_cu_bb1e4d0a6thrust24THRUST_300001_SM_1000_NS12placeholders2_7E[1];
.global .align 1 .b8 _ZN34_INTERNAL_9504ae0a_4_k_cu_bb1e4d0a6thrust24THRUST_300001_SM_1000_NS12placeholders2_8E[1];
.global .align 1 .b8 _ZN34_INTERNAL_9504ae0a_4_k_cu_bb1e4d0a6thrust24THRUST_300001_SM_1000_NS12placeholders2_9E[1];
.global .align 1 .b8 _ZN34_INTERNAL_9504ae0a_4_k_cu_bb1e4d0a6thrust24THRUST_300001_SM_1000_NS12placeholders3_10E[1];
.global .align 1 .b8 _ZN34_INTERNAL_9504ae0a_4_k_cu_bb1e4d0a6thrust24THRUST_300001_SM_1000_NS3seqE[1];
.global .align 1 .b8 $str[41] = {82, 117, 110, 110, 105, 110, 103, 32, 119, 105, 116, 104, 32, 100, 101, 112, 116, 104, 58, 32, 37, 100, 32, 110, 111, 114, 109, 97, 108, 105, 122, 101, 100, 32, 116, 111, 32, 37, 102, 10};
.global .align 1 .b8 $str$1[28] = {112, 114, 32, 110, 111, 116, 32, 115, 101, 116, 32, 119, 105, 116, 104, 32, 100, 95, 98, 105, 110, 115, 58, 32, 37, 100, 10};
.global .align 1 .b8 $str$2[28] = {112, 103, 32, 110, 111, 116, 32, 115, 101, 116, 32, 119, 105, 116, 104, 32, 100, 95, 98, 105, 110, 115, 58, 32, 37, 100, 10};
.global .align 1 .b8 $str$3[28] = {112, 98, 32, 110, 111, 116, 32, 115, 101, 116, 32, 119, 105, 116, 104, 32, 100, 95, 98, 105, 110, 115, 58, 32, 37, 100, 10};

.visible .entry _ZN3cub18CUB_300001_SM_10006detail11EmptyKernelIvEEvv()
{


	ret;

}
	// .globl	_ZN3cub18CUB_300001_SM_10006detail8for_each13static_kernelINS2_12policy_hub_t12policy_500_tEmN6thrust24THRUST_300001_SM_1000_NS8cuda_cub20__uninitialized_fill7functorINS7_10device_ptrIsEEsEEEEvT0_T1_
.visible .entry _ZN3cub18CUB_300001_SM_10006detail8for_each13static_kernelINS2_12policy_hub_t12policy_500_tEmN6thrust24THRUST_300001_SM_1000_NS8cuda_cub20__uninitialized_fill7functorINS7_10device_ptrIsEEsEEEEvT0_T1_(
	.param .u64 _ZN3cub18CUB_300001_SM_10006detail8for_each13static_kernelINS2_12policy_hub_t12policy_500_tEmN6thrust24THRUST_300001_SM_1000_NS8cuda_cub20__uninitialized_fill7functorINS7_10device_ptrIsEEsEEEEvT0_T1__param_0,
	.param .align 8 .b8 _ZN3cub18CUB_300001_SM_10006detail8for_each13static_kernelINS2_12policy_hub_t12policy_500_tEmN6thrust24THRUST_300001_SM_1000_NS8cuda_cub20__uninitialized_fill7functorINS7_10device_ptrIsEEsEEEEvT0_T1__param_1[16]
)
.maxntid 256
{
	.reg .pred 	%p<4>;
	.reg .b16 	%rs<9>;
	.reg .b32 	%r<10>;
	.reg .b64 	%rd<16>;

	ld.param.u16 	%rs2, [_ZN3cub18CUB_300001_SM_10006detail8for_each13static_kernelINS2_12policy_hub_t12policy_500_tEmN6thrust24THRUST_300001_SM_1000_NS8cuda_cub20__uninitialized_fill7functorINS7_10device_ptrIsEEsEEEEvT0_T1__param_1+8];
	ld.param.u64 	%rd4, [_ZN3cub18CUB_300001_SM_10006detail8for_each13static_kernelINS2_12policy_hub_t12policy_500_tEmN6thrust24THRUST_300001_SM_1000_NS8cuda_cub20__uninitialized_fill7functorINS7_10device_ptrIsEEsEEEEvT0_T1__param_1];
	ld.param.u64 	%rd5, [_ZN3cub18CUB_300001_SM_10006detail8for_each13static_kernelINS2_12policy_hub_t12policy_500_tEmN6thrust24THRUST_300001_SM_1000_NS8cuda_cub20__uninitialized_fill7functorINS7_10device_ptrIsEEsEEEEvT0_T1__param_0];
	mov.u32 	%r7, %ctaid.x;
	mul.wide.u32 	%rd1, %r7, 512;
	sub.s64 	%rd2, %rd5, %rd1;
	setp.lt.u64 	%p1, %rd2, 512;
	@%p1 bra 	$L__BB1_2;
	mov.u32 	%r9, %tid.x;
	cvta.to.global.u64 	%rd11, %rd4;
	cvt.u64.u32 	%rd12, %r9;
	add.s64 	%rd13, %rd1, %rd12;
	shl.b64 	%rd14, %rd13, 1;
	add.s64 	%rd15, %rd11, %rd14;
	st.global.u16 	[%rd15], %rs2;
	st.global.u16 	[%rd15+512], %rs2;
	bra.uni 	$L__BB1_6;
$L__BB1_2:
	cvta.to.global.u64 	%rd6, %rd4;
	mov.u32 	%r1, %tid.x;
	cvt.u64.u32 	%rd7, %r1;
	setp.le.u64 	%p2, %rd2, %rd7;
	add.s64 	%rd8, %rd1, %rd7;
	shl.b64 	%rd9, %rd8, 1;
	add.s64 	%rd3, %rd6, %rd9;
	@%p2 bra 	$L__BB1_4;
	st.global.u16 	[%rd3], %rs2;
$L__BB1_4:
	add.s32 	%r8, %r1, 256;
	cvt.u64.u32 	%rd10, %r8;
	setp.le.u64 	%p3, %rd2, %rd10;
	@%p3 bra 	$L__BB1_6;
	st.global.u16 	[%rd3+512], %rs2;
$L__BB1_6:
	ret;

}
	// .globl	_ZN3cub18CUB_300001_SM_10006detail8for_each13static_kernelINS2_12policy_hub_t12policy_500_tEmN6thrust24THRUST_300001_SM_1000_NS8cuda_cub20__uninitialized_fill7functorINS7_10device_ptrIiEEiEEEEvT0_T1_
.visible .entry _ZN3cub18CUB_300001_SM_10006detail8for_each13static_kernelINS2_12policy_hub_t12policy_500_tEmN6thrust24THRUST_300001_SM_1000_NS8cuda_cub20__uninitialized_fill7functorINS7_10device_ptrIiEEiEEEEvT0_T1_(
	.param .u64 _ZN3cub18CUB_300001_SM_10006detail8for_each13static_kernelINS2_12policy_hub_t12policy_500_tEmN6thrust24THRUST_300001_SM_1000_NS8cuda_cub20__uninitialized_fill7functorINS7_10device_ptrIiEEiEEEEvT0_T1__param_0,
	.param .align 8 .b8 _ZN3cub18CUB_300001_SM_10006detail8for_each13static_kernelINS2_12policy_hub_t12policy_500_tEmN6thrust24THRUST_300001_SM_1000_NS8cuda_cub20__uninitialized_fill7functorINS7_10device_ptrIiEEiEEEEvT0_T1__param_1[16]
)
.maxntid 256
{
	.reg .pred 	%p<4>;
	.reg .b16 	%rs<5>;
	.reg .b32 	%r<12>;
	.reg .b64 	%rd<16>;

	ld.param.u32 	%r3, [_ZN3cub18CUB_300001_SM_10006detail8for_each13static_kernelINS2_12policy_hub_t12policy_500_tEmN6thrust24THRUST_300001_SM_1000_NS8cuda_cub20__uninitialized_fill7functorINS7_10device_ptrIiEEiEEEEvT0_T1__param_1+8];
	ld.param.u64 	%rd4, [_ZN3cub18CUB_300001_SM_10006detail8for_each13static_kernelINS2_12policy_hub_t12policy_500_tEmN6thrust24THRUST_300001_SM_1000_NS8cuda_cub20__uninitialized_fill7functorINS7_10device_ptrIiEEiEEEEvT0_T1__param_1];
	ld.param.u64 	%rd5, [_ZN3cub18CUB_300001_SM_10006detail8for_each13static_kernelINS2_12policy_hub_t12policy_500_tEmN6thrust24THRUST_300001_SM_1000_NS8cuda_cub20__uninitialized_fill7functorINS7_10device_ptrIiEEiEEEEvT0_T1__param_0];
	mov.u32 	%r9, %ctaid.x;
	mul.wide.u32 	%rd1, %r9, 512;
	sub.s64 	%rd2, %rd5, %rd1;
	setp.lt.u64 	%p1, %rd2, 512;
	@%p1 bra 	$L__BB2_2;
	mov.u32 	%r11, %tid.x;
	cvta.to.global.u64 	%rd11, %rd4;
	cvt.u64.u32 	%rd12, %r11;
	add.s64 	%rd13, %rd1, %rd12;
	shl.b64 	%rd14, %rd13, 2;
	add.s64 	%rd15, %rd11, %rd14;
	st.global.u32 	[%rd15], %r3;
	st.global.u32 	[%rd15+1024], %r3;
	bra.uni 	$L__BB2_6;
$L__BB2_2:
	cvta.to.global.u64 	%rd6, %rd4;
	mov.u32 	%r2, %tid.x;
	cvt.u64.u32 	%rd7, %r2;
	setp.le.u64 	%p2, %rd2, %rd7;
	add.s64 	%rd8, %rd1, %rd7;
	shl.b64 	%rd9, %rd8, 2;
	add.s64 	%rd3, %rd6, %rd9;
	@%p2 bra 	$L__BB2_4;
	st.global.u32 	[%rd3], %r3;
$L__BB2_4:
	add.s32 	%r10, %r2, 256;
	cvt.u64.u32 	%rd10, %r10;
	setp.le.u64 	%p3, %rd2, %rd10;
	@%p3 bra 	$L__BB2_6;
	st.global.u32 	[%rd3+1024], %r3;
$L__BB2_6:
	ret;

}
	// .globl	_ZN3cub18CUB_300001_SM_10006detail9transform16transform_kernelINS2_10policy_hubILb1EN4cuda3std3__45tupleIJN6thrust24THRUST_300001_SM_1000_NS6detail15normal_iteratorINSA_10device_ptrIsEEEEEEEE10policy1000Ei16colorize_functorNSC_INSD_IiEEEEJPsEEEvT0_iT1_T2_DpNS2_10kernel_argIT3_EE
.visible .entry _ZN3cub18CUB_300001_SM_10006detail9transform16transform_kernelINS2_10policy_hubILb1EN4cuda3std3__45tupleIJN6thrust24THRUST_300001_SM_1000_NS6detail15normal_iteratorINSA_10device_ptrIsEEEEEEEE10policy1000Ei16colorize_functorNSC_INSD_IiEEEEJPsEEEvT0_iT1_T2_DpNS2_10kernel_argIT3_EE(
	.param .u32 _ZN3cub18CUB_300001_SM_10006detail9transform16transform_kernelINS2_10policy_hubILb1EN4cuda3std3__45tupleIJN6thrust24THRUST_300001_SM_1000_NS6detail15normal_iteratorINSA_10device_ptrIsEEEEEEEE10policy1000Ei16colorize_functorNSC_INSD_IiEEEEJPsEEEvT0_iT1_T2_DpNS2_10kernel_argIT3_EE_param_0,
	.param .u32 _ZN3cub18CUB_300001_SM_10006detail9transform16transform_kernelINS2_10policy_hubILb1EN4cuda3std3__45tupleIJN6thrust24THRUST_300001_SM_1000_NS6detail15normal_iteratorINSA_10device_ptrIsEEEEEEEE10policy1000Ei16colorize_functorNSC_INSD_IiEEEEJPsEEEvT0_iT1_T2_DpNS2_10kernel_argIT3_EE_param_1,
	.param .align 4 .b8 _ZN3cub18CUB_300001_SM_10006detail9transform16transform_kernelINS2_10policy_hubILb1EN4cuda3std3__45tupleIJN6thrust24THRUST_300001_SM_1000_NS6detail15normal_iteratorINSA_10device_ptrIsEEEEEEEE10policy1000Ei16colorize_functorNSC_INSD_IiEEEEJPsEEEvT0_iT1_T2_DpNS2_10kernel_argIT3_EE_param_2[8],
	.param .align 8 .b8 _ZN3cub18CUB_300001_SM_10006detail9transform16transform_kernelINS2_10policy_hubILb1EN4cuda3std3__45tupleIJN6thrust24THRUST_300001_SM_1000_NS6detail15normal_iteratorINSA_10device_ptrIsEEEEEEEE10policy1000Ei16colorize_functorNSC_INSD_IiEEEEJPsEEEvT0_iT1_T2_DpNS2_10kernel_argIT3_EE_param_3[8],
	.param .align 8 .b8 _ZN3cub18CUB_300001_SM_10006detail9transform16transform_kernelINS2_10policy_hubILb1EN4cuda3std3__45tupleIJN6thrust24THRUST_300001_SM_1000_NS6detail15normal_iteratorINSA_10device_ptrIsEEEEEEEE10policy1000Ei16colorize_functorNSC_INSD_IiEEEEJPsEEEvT0_iT1_T2_DpNS2_10kernel_argIT3_EE_param_4[16]
)
.maxntid 128
{
	.local .align 16 .b8 	__local_depot3[16];
	.reg .b64 	%SP;
	.reg .b64 	%SPL;
	.reg .pred 	%p<107>;
	.reg .b16 	%rs<7>;
	.reg .b32 	%r<333>;
	.reg .b32 	%f<51>;
	.reg .b64 	%rd<113>;
	.reg .b64 	%fd<7>;

	mov.u64 	%SPL, __local_depot3;
	cvta.local.u64 	%SP, %SPL;
	ld.param.f32 	%f1, [_ZN3cub18CUB_300001_SM_10006detail9transform16transform_kernelINS2_10policy_hubILb1EN4cuda3std3__45tupleIJN6thrust24THRUST_300001_SM_1000_NS6detail15normal_iteratorINSA_10device_ptrIsEEEEEEEE10policy1000Ei16colorize_functorNSC_INSD_IiEEEEJPsEEEvT0_iT1_T2_DpNS2_10kernel_argIT3_EE_param_2];
	ld.param.f32 	%f2, [_ZN3cub18CUB_300001_SM_10006detail9transform16transform_kernelINS2_10policy_hubILb1EN4cuda3std3__45tupleIJN6thrust24THRUST_300001_SM_1000_NS6detail15normal_iteratorINSA_10device_ptrIsEEEEEEEE10policy1000Ei16colorize_functorNSC_INSD_IiEEEEJPsEEEvT0_iT1_T2_DpNS2_10kernel_argIT3_EE_param_2+4];
	ld.param.u32 	%r106, [_ZN3cub18CUB_300001_SM_10006detail9transform16transform_kernelINS2_10policy_hubILb1EN4cuda3std3__45tupleIJN6thrust24THRUST_300001_SM_1000_NS6detail15normal_iteratorINSA_10device_ptrIsEEEEEEEE10policy1000Ei16colorize_functorNSC_INSD_IiEEEEJPsEEEvT0_iT1_T2_DpNS2_10kernel_argIT3_EE_param_0];
	ld.param.u64 	%rd12, [_ZN3cub18CUB_300001_SM_10006detail9transform16transform_kernelINS2_10policy_hubILb1EN4cuda3std3__45tupleIJN6thrust24THRUST_300001_SM_1000_NS6detail15normal_iteratorINSA_10device_ptrIsEEEEEEEE10policy1000Ei16colorize_functorNSC_INSD_IiEEEEJPsEEEvT0_iT1_T2_DpNS2_10kernel_argIT3_EE_param_4];
	ld.param.u64 	%rd13, [_ZN3cub18CUB_300001_SM_10006detail9transform16transform_kernelINS2_10policy_hubILb1EN4cuda3std3__45tupleIJN6thrust24THRUST_300001_SM_1000_NS6detail15normal_iteratorINSA_10device_ptrIsEEEEEEEE10policy1000Ei16colorize_functorNSC_INSD_IiEEEEJPsEEEvT0_iT1_T2_DpNS2_10kernel_argIT3_EE_param_3];
	ld.param.u32 	%r105, [_ZN3cub18CUB_300001_SM_10006detail9transform16transform_kernelINS2_10policy_hubILb1EN4cuda3std3__45tupleIJN6thrust24THRUST_300001_SM_1000_NS6detail15normal_iteratorINSA_10device_ptrIsEEEEEEEE10policy1000Ei16colorize_functorNSC_INSD_IiEEEEJPsEEEvT0_iT1_T2_DpNS2_10kernel_argIT3_EE_param_1];
	add.u64 	%rd14, %SP, 0;
	add.u64 	%rd1, %SPL, 0;
	add.u64 	%rd2, %SPL, 0;
	cvta.to.global.u64 	%rd3, %rd13;
	cvta.to.global.u64 	%rd4, %rd12;
	shl.b32 	%r1, %r105, 7;
	mov.u32 	%r107, %ctaid.x;
	mul.lo.s32 	%r2, %r1, %r107;
	sub.s32 	%r3, %r106, %r2;
	min.s32 	%r4, %r1, %r3;
	shl.b32 	%r5, %r4, 1;
	mov.u32 	%r6, %tid.x;
	shl.b32 	%r296, %r6, 7;
	setp.ge.s32 	%p1, %r296, %r5;
	@%p1 bra 	$L__BB3_3;
	mul.wide.u32 	%rd16, %r6, 128;
	add.s64 	%rd17, %rd4, %rd16;
	mul.wide.s32 	%rd18, %r2, 2;
	add.s64 	%rd112, %rd17, %rd18;
$L__BB3_2:
	.pragma "nounroll";
	// begin inline asm
	prefetch.global.L2 [%rd112];
	// end inline asm
	add.s32 	%r296, %r296, 16384;
	add.s64 	%rd112, %rd112, 16384;
	setp.lt.s32 	%p2, %r296, %r5;
	@%p2 bra 	$L__BB3_2;
$L__BB3_3:
	mul.wide.s32 	%rd20, %r2, 2;
	add.s64 	%rd8, %rd4, %rd20;
	mul.wide.s32 	%rd21, %r2, 4;
	add.s64 	%rd9, %rd3, %rd21;
	setp.gt.s32 	%p3, %r1, %r3;
	@%p3 bra 	$L__BB3_10;
	setp.lt.s32 	%p4, %r105, 1;
	@%p4 bra 	$L__BB3_137;
	rcp.rn.f32 	%f7, %f1;
	rcp.rn.f32 	%f3, %f2;
	sub.f32 	%f4, %f7, %f3;
	setp.eq.s32 	%p5, %r105, 1;
	mov.b32 	%r327, 0;
	@%p5 bra 	$L__BB3_54;
	and.b32  	%r109, %r105, 2147483646;
	neg.s32 	%r298, %r109;
	mov.u64 	%rd23, $str;
	mov.u64 	%rd45, $str$3;
	mov.u64 	%rd42, $str$2;
	mov.u64 	%rd39, $str$1;
	mov.u32 	%r297, %r6;
$L__BB3_7:
	mul.wide.s32 	%rd22, %r297, 2;
	add.s64 	%rd10, %rd8, %rd22;
	ld.global.u16 	%rs1, [%rd10];
	cvt.rn.f32.s16 	%f8, %rs1;
	setp.gt.f32 	%p6, %f1, %f8;
	selp.f32 	%f9, %f1, %f8, %p6;
	setp.lt.f32 	%p7, %f2, %f8;
	selp.f32 	%f10, %f2, %f9, %p7;
	rcp.rn.f32 	%f11, %f10;
	sub.f32 	%f12, %f11, %f3;
	div.rn.f32 	%f13, %f12, %f4;
	mul.f32 	%f14, %f13, 0f44BF2000;
	cvt.rzi.s32.f32 	%r14, %f14;
	cvt.s32.s16 	%r110, %rs1;
	cvt.f64.f32 	%fd1, %f13;
	st.local.u32 	[%rd2], %r110;
	st.local.f64 	[%rd2+8], %fd1;
	cvta.global.u64 	%rd24, %rd23;
	{ // callseq 0, 0
	.param .b64 param0;
	st.param.b64 	[param0], %rd24;
	.param .b64 param1;
	st.param.b64 	[param1], %rd14;
	.param .b32 retval0;
	call.uni (retval0), 
	vprintf, 
	(
	param0, 
	param1
	);
	ld.param.b32 	%r111, [retval0];
	} // callseq 0
	setp.lt.u32 	%p8, %r14, 256;
	add.s32 	%r15, %r14, -1276;
	setp.lt.u32 	%p9, %r15, 254;
	or.pred  	%p10, %p8, %p9;
	@%p10 bra 	$L__BB3_21;
	add.s32 	%r113, %r14, -256;
	setp.gt.u32 	%p11, %r113, 254;
	@%p11 bra 	$L__BB3_17;
	sub.s32 	%r299, 255, %r14;
	bra.uni 	$L__BB3_22;
$L__BB3_10:
	setp.lt.s32 	%p54, %r105, 1;
	@%p54 bra 	$L__BB3_137;
	rcp.rn.f32 	%f29, %f1;
	rcp.rn.f32 	%f5, %f2;
	sub.f32 	%f6, %f29, %f5;
	setp.eq.s32 	%p55, %r105, 1;
	mov.b32 	%r321, 0;
	@%p55 bra 	$L__BB3_100;
	and.b32  	%r203, %r105, 2147483646;
	neg.s32 	%r310, %r203;
	mov.u64 	%rd66, $str;
	mov.u64 	%rd75, $str$3;
	mov.u64 	%rd72, $str$2;
	mov.u64 	%rd69, $str$1;
	mov.u32 	%r309, %r6;
$L__BB3_13:
	add.s32 	%r44, %r309, 128;
	setp.ge.s32 	%p56, %r309, %r4;
	@%p56 bra 	$L__BB3_77;
	mul.wide.s32 	%rd64, %r309, 2;
	add.s64 	%rd65, %rd8, %rd64;
	ld.global.u16 	%rs4, [%rd65];
	cvt.rn.f32.s16 	%f30, %rs4;
	setp.gt.f32 	%p57, %f1, %f30;
	selp.f32 	%f31, %f1, %f30, %p57;
	setp.lt.f32 	%p58, %f2, %f30;
	selp.f32 	%f32, %f2, %f31, %p58;
	rcp.rn.f32 	%f33, %f32;
	sub.f32 	%f34, %f33, %f5;
	div.rn.f32 	%f35, %f34, %f6;
	mul.f32 	%f36, %f35, 0f44BF2000;
	cvt.rzi.s32.f32 	%r45, %f36;
	cvt.s32.s16 	%r204, %rs4;
	cvt.f64.f32 	%fd4, %f35;
	st.local.u32 	[%rd1], %r204;
	st.local.f64 	[%rd1+8], %fd4;
	cvta.global.u64 	%rd67, %rd66;
	{ // callseq 12, 0
	.param .b64 param0;
	st.param.b64 	[param0], %rd67;
	.param .b64 param1;
	st.param.b64 	[param1], %rd14;
	.param .b32 retval0;
	call.uni (retval0), 
	vprintf, 
	(
	param0, 
	param1
	);
	ld.param.b32 	%r205, [retval0];
	} // callseq 12
	setp.lt.u32 	%p59, %r45, 256;
	add.s32 	%r46, %r45, -1276;
	setp.lt.u32 	%p60, %r46, 254;
	or.pred  	%p61, %p59, %p60;
	@%p61 bra 	$L__BB3_64;
	add.s32 	%r207, %r45, -256;
	setp.gt.u32 	%p62, %r207, 254;
	@%p62 bra 	$L__BB3_60;
	sub.s32 	%r311, 255, %r45;
	bra.uni 	$L__BB3_65;
$L__BB3_17:
	add.s32 	%r115, %r14, -511;
	setp.lt.u32 	%p12, %r115, 510;
	mov.b32 	%r299, 0;
	@%p12 bra 	$L__BB3_22;
	add.s32 	%r116, %r14, -1021;
	setp.gt.u32 	%p13, %r116, 254;
	@%p13 bra 	$L__BB3_20;
	add.s32 	%r299, %r14, -1020;
	bra.uni 	$L__BB3_22;
$L__BB3_20:
	st.local.u32 	[%rd2], %r14;
	cvta.global.u64 	%rd27, %rd39;
	{ // callseq 1, 0
	.param .b64 param0;
	st.param.b64 	[param0], %rd27;
	.param .b64 param1;
	st.param.b64 	[param1], %rd14;
	.param .b32 retval0;
	call.uni (retval0), 
	vprintf, 
	(
	param0, 
	param1
	);
	ld.param.b32 	%r118, [retval0];
	} // callseq 1
	bra.uni 	$L__BB3_22;
$L__BB3_21:
	mov.b32 	%r299, 255;
	mov.u32 	%r301, %r14;
	mov.u32 	%r303, %r14;
	@%p8 bra 	$L__BB3_33;
$L__BB3_22:
	add.s32 	%r122, %r14, -256;
	setp.lt.u32 	%p15, %r122, 255;
	mov.b32 	%r301, 255;
	mov.u32 	%r303, %r14;
	@%p15 bra 	$L__BB3_33;
	add.s32 	%r123, %r14, -511;
	setp.gt.u32 	%p16, %r123, 254;
	@%p16 bra 	$L__BB3_25;
	sub.s32 	%r301, 765, %r14;
	mov.u32 	%r303, %r14;
	bra.uni 	$L__BB3_33;
$L__BB3_25:
	add.s32 	%r20, %r14, -766;
	setp.lt.u32 	%p17, %r20, 764;
	mov.b32 	%r301, 0;
	@%p17 bra 	$L__BB3_27;
	st.local.u32 	[%rd2], %r14;
	cvta.global.u64 	%rd30, %rd42;
	{ // callseq 2, 0
	.param .b64 param0;
	st.param.b64 	[param0], %rd30;
	.param .b64 param1;
	st.param.b64 	[param1], %rd14;
	.param .b32 retval0;
	call.uni (retval0), 
	vprintf, 
	(
	param0, 
	param1
	);
	ld.param.b32 	%r126, [retval0];
	} // callseq 2
	mov.b32 	%r301, 50;
$L__BB3_27:
	setp.gt.u32 	%p18, %r20, 254;
	@%p18 bra 	$L__BB3_29;
	sub.s32 	%r303, 765, %r14;
	bra.uni 	$L__BB3_33;
$L__BB3_29:
	add.s32 	%r129, %r14, -1021;
	setp.lt.u32 	%p19, %r129, 255;
	mov.b32 	%r303, 255;
	@%p19 bra 	$L__BB3_33;
	setp.gt.u32 	%p20, %r15, 253;
	@%p20 bra 	$L__BB3_32;
	sub.s32 	%r303, 1529, %r14;
	bra.uni 	$L__BB3_33;
$L__BB3_32:
	st.local.u32 	[%rd2], %r14;
	cvta.global.u64 	%rd33, %rd45;
	{ // callseq 3, 0
	.param .b64 param0;
	st.param.b64 	[param0], %rd33;
	.param .b64 param1;
	st.param.b64 	[param1], %rd14;
	.param .b32 retval0;
	call.uni (retval0), 
	vprintf, 
	(
	param0, 
	param1
	);
	ld.param.b32 	%r131, [retval0];
	} // callseq 3
	mov.b32 	%r303, 50;
$L__BB3_33:
	shl.b32 	%r133, %r299, 16;
	and.b32  	%r134, %r133, 16711680;
	shl.b32 	%r135, %r301, 8;
	and.b32  	%r136, %r135, 65280;
	or.b32  	%r137, %r134, %r136;
	and.b32  	%r138, %r303, 255;
	or.b32  	%r139, %r137, %r138;
	mul.wide.s32 	%rd35, %r297, 4;
	add.s64 	%rd11, %rd9, %rd35;
	st.global.u32 	[%rd11], %r139;
	ld.global.u16 	%rs2, [%rd10+256];
	cvt.rn.f32.s16 	%f15, %rs2;
	setp.gt.f32 	%p21, %f1, %f15;
	selp.f32 	%f16, %f1, %f15, %p21;
	setp.lt.f32 	%p22, %f2, %f15;
	selp.f32 	%f17, %f2, %f16, %p22;
	rcp.rn.f32 	%f18, %f17;
	sub.f32 	%f19, %f18, %f3;
	div.rn.f32 	%f20, %f19, %f4;
	mul.f32 	%f21, %f20, 0f44BF2000;
	cvt.rzi.s32.f32 	%r27, %f21;
	cvt.s32.s16 	%r140, %rs2;
	cvt.f64.f32 	%fd2, %f20;
	st.local.u32 	[%rd2], %r140;
	st.local.f64 	[%rd2+8], %fd2;
	cvta.global.u64 	%rd37, %rd23;
	{ // callseq 4, 0
	.param .b64 param0;
	st.param.b64 	[param0], %rd37;
	.param .b64 param1;
	st.param.b64 	[param1], %rd14;
	.param .b32 retval0;
	call.uni (retval0), 
	vprintf, 
	(
	param0, 
	param1
	);
	ld.param.b32 	%r141, [retval0];
	} // callseq 4
	setp.lt.u32 	%p23, %r27, 256;
	add.s32 	%r28, %r27, -1276;
	setp.lt.u32 	%p24, %r28, 254;
	or.pred  	%p25, %p23, %p24;
	@%p25 bra 	$L__BB3_40;
	add.s32 	%r143, %r27, -256;
	setp.lt.u32 	%p26, %r143, 255;
	@%p26 bra 	$L__BB3_39;
	add.s32 	%r145, %r27, -511;
	setp.lt.u32 	%p27, %r145, 510;
	mov.b32 	%r304, 0;
	@%p27 bra 	$L__BB3_41;
	add.s32 	%r146, %r27, -1021;
	setp.lt.u32 	%p28, %r146, 255;
	@%p28 bra 	$L__BB3_38;
	st.local.u32 	[%rd2], %r27;
	cvta.global.u64 	%rd40, %rd39;
	{ // callseq 5, 0
	.param .b64 param0;
	st.param.b64 	[param0], %rd40;
	.param .b64 param1;
	st.param.b64 	[param1], %rd14;
	.param .b32 retval0;
	call.uni (retval0), 
	vprintf, 
	(
	param0, 
	param1
	);
	ld.param.b32 	%r148, [retval0];
	} // callseq 5
	bra.uni 	$L__BB3_41;
$L__BB3_38:
	add.s32 	%r304, %r27, -1020;
	bra.uni 	$L__BB3_41;
$L__BB3_39:
	sub.s32 	%r304, 255, %r27;
	bra.uni 	$L__BB3_41;
$L__BB3_40:
	mov.b32 	%r304, 255;
	mov.u32 	%r306, %r27;
	mov.u32 	%r308, %r27;
	@%p23 bra 	$L__BB3_52;
$L__BB3_41:
	add.s32 	%r152, %r27, -256;
	setp.lt.u32 	%p30, %r152, 255;
	mov.b32 	%r306, 255;
	mov.u32 	%r308, %r27;
	@%p30 bra 	$L__BB3_52;
	add.s32 	%r153, %r27, -511;
	setp.lt.u32 	%p31, %r153, 255;
	@%p31 bra 	$L__BB3_51;
	add.s32 	%r32, %r27, -766;
	setp.lt.u32 	%p32, %r32, 764;
	mov.b32 	%r306, 0;
	@%p32 bra 	$L__BB3_45;
	st.local.u32 	[%rd2], %r27;
	cvta.global.u64 	%rd43, %rd42;
	{ // callseq 6, 0
	.param .b64 param0;
	st.param.b64 	[param0], %rd43;
	.param .b64 param1;
	st.param.b64 	[param1], %rd14;
	.param .b32 retval0;
	call.uni (retval0), 
	vprintf, 
	(
	param0, 
	param1
	);
	ld.param.b32 	%r156, [retval0];
	} // callseq 6
	mov.b32 	%r306, 50;
$L__BB3_45:
	setp.lt.u32 	%p33, %r32, 255;
	@%p33 bra 	$L__BB3_50;
	add.s32 	%r159, %r27, -1021;
	setp.lt.u32 	%p34, %r159, 255;
	mov.b32 	%r308, 255;
	@%p34 bra 	$L__BB3_52;
	@%p24 bra 	$L__BB3_49;
	st.local.u32 	[%rd2], %r27;
	cvta.global.u64 	%rd46, %rd45;
	{ // callseq 7, 0
	.param .b64 param0;
	st.param.b64 	[param0], %rd46;
	.param .b64 param1;
	st.param.b64 	[param1], %rd14;
	.param .b32 retval0;
	call.uni (retval0), 
	vprintf, 
	(
	param0, 
	param1
	);
	ld.param.b32 	%r161, [retval0];
	} // callseq 7
	mov.b32 	%r308, 50;
	bra.uni 	$L__BB3_52;
$L__BB3_49:
	sub.s32 	%r308, 1529, %r27;
	bra.uni 	$L__BB3_52;
$L__BB3_50:
	sub.s32 	%r308, 765, %r27;
	bra.uni 	$L__BB3_52;
$L__BB3_51:
	sub.s32 	%r306, 765, %r27;
	mov.u32 	%r308, %r27;
$L__BB3_52:
	shl.b32 	%r163, %r304, 16;
	and.b32  	%r164, %r163, 16711680;
	shl.b32 	%r165, %r306, 8;
	and.b32  	%r166, %r165, 65280;
	or.b32  	%r167, %r164, %r166;
	and.b32  	%r168, %r308, 255;
	or.b32  	%r169, %r167, %r168;
	st.global.u32 	[%rd11+512], %r169;
	add.s32 	%r298, %r298, 2;
	add.s32 	%r297, %r297, 256;
	setp.eq.s32 	%p36, %r298, 0;
	@%p36 bra 	$L__BB3_53;
	bra.uni 	$L__BB3_7;
$L__BB3_53:
	shl.b32 	%r170, %r105, 7;
	and.b32  	%r327, %r170, -256;
$L__BB3_54:
	and.b32  	%r171, %r105, 1;
	setp.eq.b32 	%p37, %r171, 1;
	not.pred 	%p38, %p37;
	@%p38 bra 	$L__BB3_137;
	add.s32 	%r91, %r327, %r6;
	mul.wide.s32 	%rd48, %r91, 2;
	add.s64 	%rd49, %rd8, %rd48;
	ld.global.u16 	%rs3, [%rd49];
	cvt.rn.f32.s16 	%f22, %rs3;
	setp.gt.f32 	%p39, %f1, %f22;
	selp.f32 	%f23, %f1, %f22, %p39;
	setp.lt.f32 	%p40, %f2, %f22;
	selp.f32 	%f24, %f2, %f23, %p40;
	rcp.rn.f32 	%f25, %f24;
	sub.f32 	%f26, %f25, %f3;
	div.rn.f32 	%f27, %f26, %f4;
	mul.f32 	%f28, %f27, 0f44BF2000;
	cvt.rzi.s32.f32 	%r92, %f28;
	cvt.s32.s16 	%r172, %rs3;
	cvt.f64.f32 	%fd3, %f27;
	st.local.u32 	[%rd2], %r172;
	st.local.f64 	[%rd2+8], %fd3;
	mov.u64 	%rd50, $str;
	cvta.global.u64 	%rd51, %rd50;
	{ // callseq 8, 0
	.param .b64 param0;
	st.param.b64 	[param0], %rd51;
	.param .b64 param1;
	st.param.b64 	[param1], %rd14;
	.param .b32 retval0;
	call.uni (retval0), 
	vprintf, 
	(
	param0, 
	param1
	);
	ld.param.b32 	%r173, [retval0];
	} // callseq 8
	setp.lt.u32 	%p41, %r92, 256;
	add.s32 	%r93, %r92, -1276;
	setp.lt.u32 	%p42, %r93, 254;
	or.pred  	%p43, %p41, %p42;
	@%p43 bra 	$L__BB3_124;
	add.s32 	%r175, %r92, -256;
	setp.lt.u32 	%p44, %r175, 255;
	@%p44 bra 	$L__BB3_123;
	add.s32 	%r177, %r92, -511;
	setp.lt.u32 	%p45, %r177, 510;
	mov.b32 	%r328, 0;
	@%p45 bra 	$L__BB3_125;
	add.s32 	%r178, %r92, -1021;
	setp.lt.u32 	%p46, %r178, 255;
	@%p46 bra 	$L__BB3_122;
	st.local.u32 	[%rd2], %r92;
	mov.u64 	%rd53, $str$1;
	cvta.global.u64 	%rd54, %rd53;
	{ // callseq 9, 0
	.param .b64 param0;
	st.param.b64 	[param0], %rd54;
	.param .b64 param1;
	st.param.b64 	[param1], %rd14;
	.param .b32 retval0;
	call.uni (retval0), 
	vprintf, 
	(
	param0, 
	param1
	);
	ld.param.b32 	%r180, [retval0];
	} // callseq 9
	bra.uni 	$L__BB3_125;
$L__BB3_60:
	add.s32 	%r209, %r45, -511;
	setp.lt.u32 	%p63, %r209, 510;
	mov.b32 	%r311, 0;
	@%p63 bra 	$L__BB3_65;
	add.s32 	%r210, %r45, -1021;
	setp.gt.u32 	%p64, %r210, 254;
	@%p64 bra 	$L__BB3_63;
	add.s32 	%r311, %r45, -1020;
	bra.uni 	$L__BB3_65;
$L__BB3_63:
	st.local.u32 	[%rd1], %r45;
	cvta.global.u64 	%rd70, %rd69;
	{ // callseq 13, 0
	.param .b64 param0;
	st.param.b64 	[param0], %rd70;
	.param .b64 param1;
	st.param.b64 	[param1], %rd14;
	.param .b32 retval0;
	call.uni (retval0), 
	vprintf, 
	(
	param0, 
	param1
	);
	ld.param.b32 	%r212, [retval0];
	} // callseq 13
	bra.uni 	$L__BB3_65;
$L__BB3_64:
	mov.b32 	%r311, 255;
	mov.u32 	%r313, %r45;
	mov.u32 	%r315, %r45;
	@%p59 bra 	$L__BB3_76;
$L__BB3_65:
	add.s32 	%r216, %r45, -256;
	setp.lt.u32 	%p66, %r216, 255;
	mov.b32 	%r313, 255;
	mov.u32 	%r315, %r45;
	@%p66 bra 	$L__BB3_76;
	add.s32 	%r217, %r45, -511;
	setp.gt.u32 	%p67, %r217, 254;
	@%p67 bra 	$L__BB3_68;
	sub.s32 	%r313, 765, %r45;
	mov.u32 	%r315, %r45;
	bra.uni 	$L__BB3_76;
$L__BB3_68:
	add.s32 	%r51, %r45, -766;
	setp.lt.u32 	%p68, %r51, 764;
	mov.b32 	%r313, 0;
	@%p68 bra 	$L__BB3_70;
	st.local.u32 	[%rd1], %r45;
	cvta.global.u64 	%rd73, %rd72;
	{ // callseq 14, 0
	.param .b64 param0;
	st.param.b64 	[param0], %rd73;
	.param .b64 param1;
	st.param.b64 	[param1], %rd14;
	.param .b32 retval0;
	call.uni (retval0), 
	vprintf, 
	(
	param0, 
	param1
	);
	ld.param.b32 	%r220, [retval0];
	} // callseq 14
	mov.b32 	%r313, 50;
$L__BB3_70:
	setp.gt.u32 	%p69, %r51, 254;
	@%p69 bra 	$L__BB3_72;
	sub.s32 	%r315, 765, %r45;
	bra.uni 	$L__BB3_76;
$L__BB3_72:
	add.s32 	%r223, %r45, -1021;
	setp.lt.u32 	%p70, %r223, 255;
	mov.b32 	%r315, 255;
	@%p70 bra 	$L__BB3_76;
	setp.gt.u32 	%p71, %r46, 253;
	@%p71 bra 	$L__BB3_75;
	sub.s32 	%r315, 1529, %r45;
	bra.uni 	$L__BB3_76;
$L__BB3_75:
	st.local.u32 	[%rd1], %r45;
	cvta.global.u64 	%rd76, %rd75;
	{ // callseq 15, 0
	.param .b64 param0;
	st.param.b64 	[param0], %rd76;
	.param .b64 param1;
	st.param.b64 	[param1], %rd14;
	.param .b32 retval0;
	call.uni (retval0), 
	vprintf, 
	(
	param0, 
	param1
	);
	ld.param.b32 	%r225, [retval0];
	} // callseq 15
	mov.b32 	%r315, 50;
$L__BB3_76:
	shl.b32 	%r227, %r311, 16;
	and.b32  	%r228, %r227, 16711680;
	shl.b32 	%r229, %r313, 8;
	and.b32  	%r230, %r229, 65280;
	or.b32  	%r231, %r228, %r230;
	and.b32  	%r232, %r315, 255;
	or.b32  	%r233, %r231, %r232;
	mul.wide.s32 	%rd78, %r309, 4;
	add.s64 	%rd79, %rd9, %rd78;
	st.global.u32 	[%rd79], %r233;
$L__BB3_77:
	setp.ge.s32 	%p72, %r44, %r4;
	@%p72 bra 	$L__BB3_98;
	mul.wide.s32 	%rd80, %r44, 2;
	add.s64 	%rd81, %rd8, %rd80;
	ld.global.u16 	%rs5, [%rd81];
	cvt.rn.f32.s16 	%f37, %rs5;
	setp.gt.f32 	%p73, %f1, %f37;
	selp.f32 	%f38, %f1, %f37, %p73;
	setp.lt.f32 	%p74, %f2, %f37;
	selp.f32 	%f39, %f2, %f38, %p74;
	rcp.rn.f32 	%f40, %f39;
	sub.f32 	%f41, %f40, %f5;
	div.rn.f32 	%f42, %f41, %f6;
	mul.f32 	%f43, %f42, 0f44BF2000;
	cvt.rzi.s32.f32 	%r58, %f43;
	cvt.s32.s16 	%r234, %rs5;
	cvt.f64.f32 	%fd5, %f42;
	st.local.u32 	[%rd1], %r234;
	st.local.f64 	[%rd1+8], %fd5;
	cvta.global.u64 	%rd83, %rd66;
	{ // callseq 16, 0
	.param .b64 param0;
	st.param.b64 	[param0], %rd83;
	.param .b64 param1;
	st.param.b64 	[param1], %rd14;
	.param .b32 retval0;
	call.uni (retval0), 
	vprintf, 
	(
	param0, 
	param1
	);
	ld.param.b32 	%r235, [retval0];
	} // callseq 16
	setp.lt.u32 	%p75, %r58, 256;
	add.s32 	%r59, %r58, -1276;
	setp.lt.u32 	%p76, %r59, 254;
	or.pred  	%p77, %p75, %p76;
	@%p77 bra 	$L__BB3_85;
	add.s32 	%r237, %r58, -256;
	setp.lt.u32 	%p78, %r237, 255;
	@%p78 bra 	$L__BB3_84;
	add.s32 	%r239, %r58, -511;
	setp.lt.u32 	%p79, %r239, 510;
	mov.b32 	%r316, 0;
	@%p79 bra 	$L__BB3_86;
	add.s32 	%r240, %r58, -1021;
	setp.lt.u32 	%p80, %r240, 255;
	@%p80 bra 	$L__BB3_83;
	st.local.u32 	[%rd1], %r58;
	cvta.global.u64 	%rd86, %rd69;
	{ // callseq 17, 0
	.param .b64 param0;
	st.param.b64 	[param0], %rd86;
	.param .b64 param1;
	st.param.b64 	[param1], %rd14;
	.param .b32 retval0;
	call.uni (retval0), 
	vprintf, 
	(
	param0, 
	param1
	);
	ld.param.b32 	%r242, [retval0];
	} // callseq 17
	bra.uni 	$L__BB3_86;
$L__BB3_83:
	add.s32 	%r316, %r58, -1020;
	bra.uni 	$L__BB3_86;
$L__BB3_84:
	sub.s32 	%r316, 255, %r58;
	bra.uni 	$L__BB3_86;
$L__BB3_85:
	mov.b32 	%r316, 255;
	mov.u32 	%r318, %r58;
	mov.u32 	%r320, %r58;
	@%p75 bra 	$L__BB3_97;
$L__BB3_86:
	add.s32 	%r246, %r58, -256;
	setp.lt.u32 	%p82, %r246, 255;
	mov.b32 	%r318, 255;
	mov.u32 	%r320, %r58;
	@%p82 bra 	$L__BB3_97;
	add.s32 	%r247, %r58, -511;
	setp.lt.u32 	%p83, %r247, 255;
	@%p83 bra 	$L__BB3_96;
	add.s32 	%r63, %r58, -766;
	setp.lt.u32 	%p84, %r63, 764;
	mov.b32 	%r318, 0;
	@%p84 bra 	$L__BB3_90;
	st.local.u32 	[%rd1], %r58;
	cvta.global.u64 	%rd89, %rd72;
	{ // callseq 18, 0
	.param .b64 param0;
	st.param.b64 	[param0], %rd89;
	.param .b64 param1;
	st.param.b64 	[param1], %rd14;
	.param .b32 retval0;
	call.uni (retval0), 
	vprintf, 
	(
	param0, 
	param1
	);
	ld.param.b32 	%r250, [retval0];
	} // callseq 18
	mov.b32 	%r318, 50;
$L__BB3_90:
	setp.lt.u32 	%p85, %r63, 255;
	@%p85 bra 	$L__BB3_95;
	add.s32 	%r253, %r58, -1021;
	setp.lt.u32 	%p86, %r253, 255;
	mov.b32 	%r320, 255;
	@%p86 bra 	$L__BB3_97;
	@%p76 bra 	$L__BB3_94;
	st.local.u32 	[%rd1], %r58;
	cvta.global.u64 	%rd92, %rd75;
	{ // callseq 19, 0
	.param .b64 param0;
	st.param.b64 	[param0], %rd92;
	.param .b64 param1;
	st.param.b64 	[param1], %rd14;
	.param .b32 retval0;
	call.uni (retval0), 
	vprintf, 
	(
	param0, 
	param1
	);
	ld.param.b32 	%r255, [retval0];
	} // callseq 19
	mov.b32 	%r320, 50;
	bra.uni 	$L__BB3_97;
$L__BB3_94:
	sub.s32 	%r320, 1529, %r58;
	bra.uni 	$L__BB3_97;
$L__BB3_95:
	sub.s32 	%r320, 765, %r58;
	bra.uni 	$L__BB3_97;
$L__BB3_96:
	sub.s32 	%r318, 765, %r58;
	mov.u32 	%r320, %r58;
$L__BB3_97:
	shl.b32 	%r257, %r316, 16;
	and.b32  	%r258, %r257, 16711680;
	shl.b32 	%r259, %r318, 8;
	and.b32  	%r260, %r259, 65280;
	or.b32  	%r261, %r258, %r260;
	and.b32  	%r262, %r320, 255;
	or.b32  	%r263, %r261, %r262;
	mul.wide.s32 	%rd94, %r44, 4;
	add.s64 	%rd95, %rd9, %rd94;
	st.global.u32 	[%rd95], %r263;
$L__BB3_98:
	add.s32 	%r310, %r310, 2;
	add.s32 	%r309, %r309, 256;
	setp.ne.s32 	%p88, %r310, 0;
	@%p88 bra 	$L__BB3_13;
	shl.b32 	%r264, %r105, 7;
	and.b32  	%r321, %r264, -256;
$L__BB3_100:
	and.b32  	%r265, %r105, 1;
	setp.eq.b32 	%p89, %r265, 1;
	not.pred 	%p90, %p89;
	@%p90 bra 	$L__BB3_137;
	add.s32 	%r75, %r321, %r6;
	setp.ge.s32 	%p91, %r75, %r4;
	@%p91 bra 	$L__BB3_137;
	mul.wide.s32 	%rd96, %r75, 2;
	add.s64 	%rd97, %rd8, %rd96;
	ld.global.u16 	%rs6, [%rd97];
	cvt.rn.f32.s16 	%f44, %rs6;
	setp.gt.f32 	%p92, %f1, %f44;
	selp.f32 	%f45, %f1, %f44, %p92;
	setp.lt.f32 	%p93, %f2, %f44;
	selp.f32 	%f46, %f2, %f45, %p93;
	rcp.rn.f32 	%f47, %f46;
	sub.f32 	%f48, %f47, %f5;
	div.rn.f32 	%f49, %f48, %f6;
	mul.f32 	%f50, %f49, 0f44BF2000;
	cvt.rzi.s32.f32 	%r76, %f50;
	cvt.s32.s16 	%r266, %rs6;
	cvt.f64.f32 	%fd6, %f49;
	st.local.u32 	[%rd1], %r266;
	st.local.f64 	[%rd1+8], %fd6;
	mov.u64 	%rd98, $str;
	cvta.global.u64 	%rd99, %rd98;
	{ // callseq 20, 0
	.param .b64 param0;
	st.param.b64 	[param0], %rd99;
	.param .b64 param1;
	st.param.b64 	[param1], %rd14;
	.param .b32 retval0;
	call.uni (retval0), 
	vprintf, 
	(
	param0, 
	param1
	);
	ld.param.b32 	%r267, [retval0];
	} // callseq 20
	setp.lt.u32 	%p94, %r76, 256;
	add.s32 	%r77, %r76, -1276;
	setp.lt.u32 	%p95, %r77, 254;
	or.pred  	%p96, %p94, %p95;
	@%p96 bra 	$L__BB3_109;
	add.s32 	%r269, %r76, -256;
	setp.lt.u32 	%p97, %r269, 255;
	@%p97 bra 	$L__BB3_108;
	add.s32 	%r271, %r76, -511;
	setp.lt.u32 	%p98, %r271, 510;
	mov.b32 	%r322, 0;
	@%p98 bra 	$L__BB3_110;
	add.s32 	%r272, %r76, -1021;
	setp.lt.u32 	%p99, %r272, 255;
	@%p99 bra 	$L__BB3_107;
	st.local.u32 	[%rd1], %r76;
	mov.u64 	%rd101, $str$1;
	cvta.global.u64 	%rd102, %rd101;
	{ // callseq 21, 0
	.param .b64 param0;
	st.param.b64 	[param0], %rd102;
	.param .b64 param1;
	st.param.b64 	[param1], %rd14;
	.param .b32 retval0;
	call.uni (retval0), 
	vprintf, 
	(
	param0, 
	param1
	);
	ld.param.b32 	%r274, [retval0];
	} // callseq 21
	bra.uni 	$L__BB3_110;
$L__BB3_107:
	add.s32 	%r322, %r76, -1020;
	bra.uni 	$L__BB3_110;
$L__BB3_108:
	sub.s32 	%r322, 255, %r76;
	bra.uni 	$L__BB3_110;
$L__BB3_109:
	setp.lt.u32 	%p100, %r76, 256;
	mov.b32 	%r322, 255;
	mov.u32 	%r324, %r76;
	mov.u32 	%r326, %r76;
	@%p100 bra 	$L__BB3_121;
$L__BB3_110:
	add.s32 	%r278, %r76, -256;
	setp.lt.u32 	%p101, %r278, 255;
	mov.b32 	%r324, 255;
	mov.u32 	%r326, %r76;
	@%p101 bra 	$L__BB3_121;
	add.s32 	%r279, %r76, -511;
	setp.lt.u32 	%p102, %r279, 255;
	@%p102 bra 	$L__BB3_120;
	add.s32 	%r81, %r76, -766;
	setp.lt.u32 	%p103, %r81, 764;
	mov.b32 	%r324, 0;
	@%p103 bra 	$L__BB3_114;
	st.local.u32 	[%rd1], %r76;
	mov.u64 	%rd104, $str$2;
	cvta.global.u64 	%rd105, %rd104;
	{ // callseq 22, 0
	.param .b64 param0;
	st.param.b64 	[param0], %rd105;
	.param .b64 param1;
	st.param.b64 	[param1], %rd14;
	.param .b32 retval0;
	call.uni (retval0), 
	vprintf, 
	(
	param0, 
	param1
	);
	ld.param.b32 	%r282, [retval0];
	} // callseq 22
	mov.b32 	%r324, 50;
$L__BB3_114:
	setp.lt.u32 	%p104, %r81, 255;
	@%p104 bra 	$L__BB3_119;
	add.s32 	%r285, %r76, -1021;
	setp.lt.u32 	%p105, %r285, 255;
	mov.b32 	%r326, 255;
	@%p105 bra 	$L__BB3_121;
	setp.lt.u32 	%p106, %r77, 254;
	@%p106 bra 	$L__BB3_118;
	st.local.u32 	[%rd1], %r76;
	mov.u64 	%rd107, $str$3;
	cvta.global.u64 	%rd108, %rd107;
	{ // callseq 23, 0
	.param .b64 param0;
	st.param.b64 	[param0], %rd108;
	.param .b64 param1;
	st.param.b64 	[param1], %rd14;
	.param .b32 retval0;
	call.uni (retval0), 
	vprintf, 
	(
	param0, 
	param1
	);
	ld.param.b32 	%r287, [retval0];
	} // callseq 23
	mov.b32 	%r326, 50;
	bra.uni 	$L__BB3_121;
$L__BB3_118:
	sub.s32 	%r326, 1529, %r76;
	bra.uni 	$L__BB3_121;
$L__BB3_119:
	sub.s32 	%r326, 765, %r76;
	bra.uni 	$L__BB3_121;
$L__BB3_120:
	sub.s32 	%r324, 765, %r76;
	mov.u32 	%r326, %r76;
$L__BB3_121:
	shl.b32 	%r289, %r322, 16;
	and.b32  	%r290, %r289, 16711680;
	shl.b32 	%r291, %r324, 8;
	and.b32  	%r292, %r291, 65280;
	or.b32  	%r293, %r290, %r292;
	and.b32  	%r294, %r326, 255;
	or.b32  	%r295, %r293, %r294;
	mul.wide.s32 	%rd110, %r75, 4;
	add.s64 	%rd111, %rd9, %rd110;
	st.global.u32 	[%rd111], %r295;
	bra.uni 	$L__BB3_137;
$L__BB3_122:
	add.s32 	%r328, %r92, -1020;
	bra.uni 	$L__BB3_125;
$L__BB3_123:
	sub.s32 	%r328, 255, %r92;
	bra.uni 	$L__BB3_125;
$L__BB3_124:
	setp.lt.u32 	%p47, %r92, 256;
	mov.b32 	%r328, 255;
	mov.u32 	%r330, %r92;
	mov.u32 	%r332, %r92;
	@%p47 bra 	$L__BB3_136;
$L__BB3_125:
	add.s32 	%r184, %r92, -256;
	setp.lt.u32 	%p48, %r184, 255;
	mov.b32 	%r330, 255;
	mov.u32 	%r332, %r92;
	@%p48 bra 	$L__BB3_136;
	add.s32 	%r185, %r92, -511;
	setp.lt.u32 	%p49, %r185, 255;
	@%p49 bra 	$L__BB3_135;
	add.s32 	%r97, %r92, -766;
	setp.lt.u32 	%p50, %r97, 764;
	mov.b32 	%r330, 0;
	@%p50 bra 	$L__BB3_129;
	st.local.u32 	[%rd2], %r92;
	mov.u64 	%rd56, $str$2;
	cvta.global.u64 	%rd57, %rd56;
	{ // callseq 10, 0
	.param .b64 param0;
	st.param.b64 	[param0], %rd57;
	.param .b64 param1;
	st.param.b64 	[param1], %rd14;
	.param .b32 retval0;
	call.uni (retval0), 
	vprintf, 
	(
	param0, 
	param1
	);
	ld.param.b32 	%r188, [retval0];
	} // callseq 10
	mov.b32 	%r330, 50;
$L__BB3_129:
	setp.lt.u32 	%p51, %r97, 255;
	@%p51 bra 	$L__BB3_134;
	add.s32 	%r191, %r92, -1021;
	setp.lt.u32 	%p52, %r191, 255;
	mov.b32 	%r332, 255;
	@%p52 bra 	$L__BB3_136;
	setp.lt.u32 	%p53, %r93, 254;
	@%p53 bra 	$L__BB3_133;
	st.local.u32 	[%rd2], %r92;
	mov.u64 	%rd59, $str$3;
	cvta.global.u64 	%rd60, %rd59;
	{ // callseq 11, 0
	.param .b64 param0;
	st.param.b64 	[param0], %rd60;
	.param .b64 param1;
	st.param.b64 	[param1], %rd14;
	.param .b32 retval0;
	call.uni (retval0), 
	vprintf, 
	(
	param0, 
	param1
	);
	ld.param.b32 	%r193, [retval0];
	} // callseq 11
	mov.b32 	%r332, 50;
	bra.uni 	$L__BB3_136;
$L__BB3_133:
	sub.s32 	%r332, 1529, %r92;
	bra.uni 	$L__BB3_136;
$L__BB3_134:
	sub.s32 	%r332, 765, %r92;
	bra.uni 	$L__BB3_136;
$L__BB3_135:
	sub.s32 	%r330, 765, %r92;
	mov.u32 	%r332, %r92;
$L__BB3_136:
	shl.b32 	%r195, %r328, 16;
	and.b32  	%r196, %r195, 16711680;
	shl.b32 	%r197, %r330, 8;
	and.b32  	%r198, %r197, 65280;
	or.b32  	%r199, %r196, %r198;
	and.b32  	%r200, %r332, 255;
	or.b32  	%r201, %r199, %r200;
	mul.wide.s32 	%rd62, %r91, 4;
	add.s64 	%rd63, %rd9, %rd62;
	st.global.u32 	[%rd63], %r201;
$L__BB3_137:
	ret;

}
	// .globl	_ZN3cub18CUB_300001_SM_10006detail9transform16transform_kernelINS2_10policy_hubILb1EN4cuda3std3__45tupleIJN6thrust24THRUST_300001_SM_1000_NS6detail15normal_iteratorINSA_10device_ptrIsEEEEEEEE10policy1000El16colorize_functorNSC_INSD_IiEEEEJPsEEEvT0_iT1_T2_DpNS2_10kernel_argIT3_EE
.visible .entry _ZN3cub18CUB_300001_SM_10006detail9transform16transform_kernelINS2_10policy_hubILb1EN4cuda3std3__45tupleIJN6thrust24THRUST_300001_SM_1000_NS6detail15normal_iteratorINSA_10device_ptrIsEEEEEEEE10policy1000El16colorize_functorNSC_INSD_IiEEEEJPsEEEvT0_iT1_T2_DpNS2_10kernel_argIT3_EE(
	.param .u64 _ZN3cub18CUB_300001_SM_10006detail9transform16transform_kernelINS2_10policy_hubILb1EN4cuda3std3__45tupleIJN6thrust24THRUST_300001_SM_1000_NS6detail15normal_iteratorINSA_10device_ptrIsEEEEEEEE10policy1000El16colorize_functorNSC_INSD_IiEEEEJPsEEEvT0_iT1_T2_DpNS2_10kernel_argIT3_EE_param_0,
	.param .u32 _ZN3cub18CUB_300001_SM_10006detail9transform16transform_kernelINS2_10policy_hubILb1EN4cuda3std3__45tupleIJN6thrust24THRUST_300001_SM_1000_NS6detail15normal_iteratorINSA_10device_ptrIsEEEEEEEE10policy1000El16colorize_functorNSC_INSD_IiEEEEJPsEEEvT0_iT1_T2_DpNS2_10kernel_argIT3_EE_param_1,
	.param .align 4 .b8 _ZN3cub18CUB_300001_SM_10006detail9transform16transform_kernelINS2_10policy_hubILb1EN4cuda3std3__45tupleIJN6thrust24THRUST_300001_SM_1000_NS6detail15normal_iteratorINSA_10device_ptrIsEEEEEEEE10policy1000El16colorize_functorNSC_INSD_IiEEEEJPsEEEvT0_iT1_T2_DpNS2_10kernel_argIT3_EE_param_2[8],
	.param .align 8 .b8 _ZN3cub18CUB_300001_SM_10006detail9transform16transform_kernelINS2_10policy_hubILb1EN4cuda3std3__45tupleIJN6thrust24THRUST_300001_SM_1000_NS6detail15normal_iteratorINSA_10device_ptrIsEEEEEEEE10policy1000El16colorize_functorNSC_INSD_IiEEEEJPsEEEvT0_iT1_T2_DpNS2_10kernel_argIT3_EE_param_3[8],
	.param .align 8 .b8 _ZN3cub18CUB_300001_SM_10006detail9transform16transform_kernelINS2_10policy_hubILb1EN4cuda3std3__45tupleIJN6thrust24THRUST_300001_SM_1000_NS6detail15normal_iteratorINSA_10device_ptrIsEEEEEEEE10policy1000El16colorize_functorNSC_INSD_IiEEEEJPsEEEvT0_iT1_T2_DpNS2_10kernel_argIT3_EE_param_4[16]
)
.maxntid 128
{
	.local .align 16 .b8 	__local_depot4[16];
	.reg .b64 	%SP;
	.reg .b64 	%SPL;
	.reg .pred 	%p<107>;
	.reg .b16 	%rs<7>;
	.reg .b32 	%r<330>;
	.reg .b32 	%f<51>;
	.reg .b64 	%rd<119>;
	.reg .b64 	%fd<7>;

	mov.u64 	%SPL, __local_depot4;
	cvta.local.u64 	%SP, %SPL;
	ld.param.f32 	%f1, [_ZN3cub18CUB_300001_SM_10006detail9transform16transform_kernelINS2_10policy_hubILb1EN4cuda3std3__45tupleIJN6thrust24THRUST_300001_SM_1000_NS6detail15normal_iteratorINSA_10device_ptrIsEEEEEEEE10policy1000El16colorize_functorNSC_INSD_IiEEEEJPsEEEvT0_iT1_T2_DpNS2_10kernel_argIT3_EE_param_2];
	ld.param.f32 	%f2, [_ZN3cub18CUB_300001_SM_10006detail9transform16transform_kernelINS2_10policy_hubILb1EN4cuda3std3__45tupleIJN6thrust24THRUST_300001_SM_1000_NS6detail15normal_iteratorINSA_10device_ptrIsEEEEEEEE10policy1000El16colorize_functorNSC_INSD_IiEEEEJPsEEEvT0_iT1_T2_DpNS2_10kernel_argIT3_EE_param_2+4];
	ld.param.u64 	%rd13, [_ZN3cub18CUB_300001_SM_10006detail9transform16transform_kernelINS2_10policy_hubILb1EN4cuda3std3__45tupleIJN6thrust24THRUST_300001_SM_1000_NS6detail15normal_iteratorINSA_10device_ptrIsEEEEEEEE10policy1000El16colorize_functorNSC_INSD_IiEEEEJPsEEEvT0_iT1_T2_DpNS2_10kernel_argIT3_EE_param_0];
	ld.param.u64 	%rd14, [_ZN3cub18CUB_300001_SM_10006detail9transform16transform_kernelINS2_10policy_hubILb1EN4cuda3std3__45tupleIJN6thrust24THRUST_300001_SM_1000_NS6detail15normal_iteratorINSA_10device_ptrIsEEEEEEEE10policy1000El16colorize_functorNSC_INSD_IiEEEEJPsEEEvT0_iT1_T2_DpNS2_10kernel_argIT3_EE_param_4];
	ld.param.u64 	%rd15, [_ZN3cub18CUB_300001_SM_10006detail9transform16transform_kernelINS2_10policy_hubILb1EN4cuda3std3__45tupleIJN6thrust24THRUST_300001_SM_1000_NS6detail15normal_iteratorINSA_10device_ptrIsEEEEEEEE10policy1000El16colorize_functorNSC_INSD_IiEEEEJPsEEEvT0_iT1_T2_DpNS2_10kernel_argIT3_EE_param_3];
	ld.param.u32 	%r103, [_ZN3cub18CUB_300001_SM_10006detail9transform16transform_kernelINS2_10policy_hubILb1EN4cuda3std3__45tupleIJN6thrust24THRUST_300001_SM_1000_NS6detail15normal_iteratorINSA_10device_ptrIsEEEEEEEE10policy1000El16colorize_functorNSC_INSD_IiEEEEJPsEEEvT0_iT1_T2_DpNS2_10kernel_argIT3_EE_param_1];
	add.u64 	%rd16, %SP, 0;
	add.u64 	%rd1, %SPL, 0;
	add.u64 	%rd2, %SPL, 0;
	cvta.to.global.u64 	%rd3, %rd15;
	cvta.to.global.u64 	%rd4, %rd14;
	shl.b32 	%r1, %r103, 7;
	mov.u32 	%r104, %ctaid.x;
	cvt.u64.u32 	%rd18, %r104;
	cvt.s64.s32 	%rd19, %r1;
	mul.lo.s64 	%rd5, %rd19, %rd18;
	sub.s64 	%rd20, %rd13, %rd5;
	min.s64 	%rd21, %rd20, %rd19;
	cvt.u32.u64 	%r2, %rd21;
	shl.b32 	%r3, %r2, 1;
	mov.u32 	%r4, %tid.x;
	shl.b32 	%r293, %r4, 7;
	setp.ge.s32 	%p1, %r293, %r3;
	@%p1 bra 	$L__BB4_3;
	shl.b64 	%rd22, %rd5, 1;
	add.s64 	%rd23, %rd4, %rd22;
	mul.wide.u32 	%rd24, %r4, 128;
	add.s64 	%rd118, %rd23, %rd24;
$L__BB4_2:
	.pragma "nounroll";
	// begin inline asm
	prefetch.global.L2 [%rd118];
	// end inline asm
	add.s32 	%r293, %r293, 16384;
	add.s64 	%rd118, %rd118, 16384;
	setp.lt.s32 	%p2, %r293, %r3;
	@%p2 bra 	$L__BB4_2;
$L__BB4_3:
	shl.b64 	%rd26, %rd5, 1;
	add.s64 	%rd9, %rd4, %rd26;
	shl.b64 	%rd27, %rd5, 2;
	add.s64 	%rd10, %rd3, %rd27;
	setp.eq.s32 	%p3, %r1, %r2;
	@%p3 bra 	$L__BB4_11;
	setp.lt.s32 	%p4, %r103, 1;
	@%p4 bra 	$L__BB4_137;
	rcp.rn.f32 	%f7, %f1;
	rcp.rn.f32 	%f3, %f2;
	sub.f32 	%f4, %f7, %f3;
	setp.eq.s32 	%p5, %r103, 1;
	mov.b32 	%r324, 0;
	@%p5 bra 	$L__BB4_100;
	and.b32  	%r106, %r103, 2147483646;
	neg.s32 	%r307, %r106;
	mov.u64 	%rd30, $str;
	mov.u64 	%rd39, $str$3;
	mov.u64 	%rd36, $str$2;
	mov.u64 	%rd33, $str$1;
	mov.u32 	%r306, %r4;
$L__BB4_7:
	add.s32 	%r42, %r306, 128;
	setp.ge.s32 	%p6, %r306, %r2;
	@%p6 bra 	$L__BB4_77;
	mul.wide.s32 	%rd28, %r306, 2;
	add.s64 	%rd29, %rd9, %rd28;
	ld.global.u16 	%rs1, [%rd29];
	cvt.rn.f32.s16 	%f8, %rs1;
	setp.gt.f32 	%p7, %f1, %f8;
	selp.f32 	%f9, %f1, %f8, %p7;
	setp.lt.f32 	%p8, %f2, %f8;
	selp.f32 	%f10, %f2, %f9, %p8;
	rcp.rn.f32 	%f11, %f10;
	sub.f32 	%f12, %f11, %f3;
	div.rn.f32 	%f13, %f12, %f4;
	mul.f32 	%f14, %f13, 0f44BF2000;
	cvt.rzi.s32.f32 	%r43, %f14;
	cvt.s32.s16 	%r107, %rs1;
	cvt.f64.f32 	%fd1, %f13;
	st.local.u32 	[%rd1], %r107;
	st.local.f64 	[%rd1+8], %fd1;
	cvta.global.u64 	%rd31, %rd30;
	{ // callseq 24, 0
	.param .b64 param0;
	st.param.b64 	[param0], %rd31;
	.param .b64 param1;
	st.param.b64 	[param1], %rd16;
	.param .b32 retval0;
	call.uni (retval0), 
	vprintf, 
	(
	param0, 
	param1
	);
	ld.param.b32 	%r108, [retval0];
	} // callseq 24
	setp.lt.u32 	%p9, %r43, 256;
	add.s32 	%r44, %r43, -1276;
	setp.lt.u32 	%p10, %r44, 254;
	or.pred  	%p11, %p9, %p10;
	@%p11 bra 	$L__BB4_64;
	add.s32 	%r110, %r43, -256;
	setp.gt.u32 	%p12, %r110, 254;
	@%p12 bra 	$L__BB4_60;
	sub.s32 	%r308, 255, %r43;
	bra.uni 	$L__BB4_65;
$L__BB4_11:
	setp.lt.s32 	%p57, %r103, 1;
	@%p57 bra 	$L__BB4_137;
	rcp.rn.f32 	%f29, %f1;
	rcp.rn.f32 	%f5, %f2;
	sub.f32 	%f6, %f29, %f5;
	setp.eq.s32 	%p58, %r103, 1;
	mov.b32 	%r318, 0;
	@%p58 bra 	$L__BB4_54;
	and.b32  	%r200, %r103, 2147483646;
	neg.s32 	%r295, %r200;
	mov.u64 	%rd77, $str;
	mov.u64 	%rd99, $str$3;
	mov.u64 	%rd96, $str$2;
	mov.u64 	%rd93, $str$1;
	mov.u32 	%r294, %r4;
$L__BB4_14:
	mul.wide.s32 	%rd76, %r294, 2;
	add.s64 	%rd11, %rd9, %rd76;
	ld.global.u16 	%rs4, [%rd11];
	cvt.rn.f32.s16 	%f30, %rs4;
	setp.gt.f32 	%p59, %f1, %f30;
	selp.f32 	%f31, %f1, %f30, %p59;
	setp.lt.f32 	%p60, %f2, %f30;
	selp.f32 	%f32, %f2, %f31, %p60;
	rcp.rn.f32 	%f33, %f32;
	sub.f32 	%f34, %f33, %f5;
	div.rn.f32 	%f35, %f34, %f6;
	mul.f32 	%f36, %f35, 0f44BF2000;
	cvt.rzi.s32.f32 	%r12, %f36;
	cvt.s32.s16 	%r201, %rs4;
	cvt.f64.f32 	%fd4, %f35;
	st.local.u32 	[%rd2], %r201;
	st.local.f64 	[%rd2+8], %fd4;
	cvta.global.u64 	%rd78, %rd77;
	{ // callseq 36, 0
	.param .b64 param0;
	st.param.b64 	[param0], %rd78;
	.param .b64 param1;
	st.param.b64 	[param1], %rd16;
	.param .b32 retval0;
	call.uni (retval0), 
	vprintf, 
	(
	param0, 
	param1
	);
	ld.param.b32 	%r202, [retval0];
	} // callseq 36
	setp.lt.u32 	%p61, %r12, 256;
	add.s32 	%r13, %r12, -1276;
	setp.lt.u32 	%p62, %r13, 254;
	or.pred  	%p63, %p61, %p62;
	@%p63 bra 	$L__BB4_21;
	add.s32 	%r204, %r12, -256;
	setp.gt.u32 	%p64, %r204, 254;
	@%p64 bra 	$L__BB4_17;
	sub.s32 	%r296, 255, %r12;
	bra.uni 	$L__BB4_22;
$L__BB4_17:
	add.s32 	%r206, %r12, -511;
	setp.lt.u32 	%p65, %r206, 510;
	mov.b32 	%r296, 0;
	@%p65 bra 	$L__BB4_22;
	add.s32 	%r207, %r12, -1021;
	setp.gt.u32 	%p66, %r207, 254;
	@%p66 bra 	$L__BB4_20;
	add.s32 	%r296, %r12, -1020;
	bra.uni 	$L__BB4_22;
$L__BB4_20:
	st.local.u32 	[%rd2], %r12;
	cvta.global.u64 	%rd81, %rd93;
	{ // callseq 37, 0
	.param .b64 param0;
	st.param.b64 	[param0], %rd81;
	.param .b64 param1;
	st.param.b64 	[param1], %rd16;
	.param .b32 retval0;
	call.uni (retval0), 
	vprintf, 
	(
	param0, 
	param1
	);
	ld.param.b32 	%r209, [retval0];
	} // callseq 37
	bra.uni 	$L__BB4_22;
$L__BB4_21:
	mov.b32 	%r296, 255;
	mov.u32 	%r298, %r12;
	mov.u32 	%r300, %r12;
	@%p61 bra 	$L__BB4_33;
$L__BB4_22:
	add.s32 	%r213, %r12, -256;
	setp.lt.u32 	%p68, %r213, 255;
	mov.b32 	%r298, 255;
	mov.u32 	%r300, %r12;
	@%p68 bra 	$L__BB4_33;
	add.s32 	%r214, %r12, -511;
	setp.gt.u32 	%p69, %r214, 254;
	@%p69 bra 	$L__BB4_25;
	sub.s32 	%r298, 765, %r12;
	mov.u32 	%r300, %r12;
	bra.uni 	$L__BB4_33;
$L__BB4_25:
	add.s32 	%r18, %r12, -766;
	setp.lt.u32 	%p70, %r18, 764;
	mov.b32 	%r298, 0;
	@%p70 bra 	$L__BB4_27;
	st.local.u32 	[%rd2], %r12;
	cvta.global.u64 	%rd84, %rd96;
	{ // callseq 38, 0
	.param .b64 param0;
	st.param.b64 	[param0], %rd84;
	.param .b64 param1;
	st.param.b64 	[param1], %rd16;
	.param .b32 retval0;
	call.uni (retval0), 
	vprintf, 
	(
	param0, 
	param1
	);
	ld.param.b32 	%r217, [retval0];
	} // callseq 38
	mov.b32 	%r298, 50;
$L__BB4_27:
	setp.gt.u32 	%p71, %r18, 254;
	@%p71 bra 	$L__BB4_29;
	sub.s32 	%r300, 765, %r12;
	bra.uni 	$L__BB4_33;
$L__BB4_29:
	add.s32 	%r220, %r12, -1021;
	setp.lt.u32 	%p72, %r220, 255;
	mov.b32 	%r300, 255;
	@%p72 bra 	$L__BB4_33;
	setp.gt.u32 	%p73, %r13, 253;
	@%p73 bra 	$L__BB4_32;
	sub.s32 	%r300, 1529, %r12;
	bra.uni 	$L__BB4_33;
$L__BB4_32:
	st.local.u32 	[%rd2], %r12;
	cvta.global.u64 	%rd87, %rd99;
	{ // callseq 39, 0
	.param .b64 param0;
	st.param.b64 	[param0], %rd87;
	.param .b64 param1;
	st.param.b64 	[param1], %rd16;
	.param .b32 retval0;
	call.uni (retval0), 
	vprintf, 
	(
	param0, 
	param1
	);
	ld.param.b32 	%r222, [retval0];
	} // callseq 39
	mov.b32 	%r300, 50;
$L__BB4_33:
	shl.b32 	%r224, %r296, 16;
	and.b32  	%r225, %r224, 16711680;
	shl.b32 	%r226, %r298, 8;
	and.b32  	%r227, %r226, 65280;
	or.b32  	%r228, %r225, %r227;
	and.b32  	%r229, %r300, 255;
	or.b32  	%r230, %r228, %r229;
	mul.wide.s32 	%rd89, %r294, 4;
	add.s64 	%rd12, %rd10, %rd89;
	st.global.u32 	[%rd12], %r230;
	ld.global.u16 	%rs5, [%rd11+256];
	cvt.rn.f32.s16 	%f37, %rs5;
	setp.gt.f32 	%p74, %f1, %f37;
	selp.f32 	%f38, %f1, %f37, %p74;
	setp.lt.f32 	%p75, %f2, %f37;
	selp.f32 	%f39, %f2, %f38, %p75;
	rcp.rn.f32 	%f40, %f39;
	sub.f32 	%f41, %f40, %f5;
	div.rn.f32 	%f42, %f41, %f6;
	mul.f32 	%f43, %f42, 0f44BF2000;
	cvt.rzi.s32.f32 	%r25, %f43;
	cvt.s32.s16 	%r231, %rs5;
	cvt.f64.f32 	%fd5, %f42;
	st.local.u32 	[%rd2], %r231;
	st.local.f64 	[%rd2+8], %fd5;
	cvta.global.u64 	%rd91, %rd77;
	{ // callseq 40, 0
	.param .b64 param0;
	st.param.b64 	[param0], %rd91;
	.param .b64 param1;
	st.param.b64 	[param1], %rd16;
	.param .b32 retval0;
	call.uni (retval0), 
	vprintf, 
	(
	param0, 
	param1
	);
	ld.param.b32 	%r232, [retval0];
	} // callseq 40
	setp.lt.u32 	%p76, %r25, 256;
	add.s32 	%r26, %r25, -1276;
	setp.lt.u32 	%p77, %r26, 254;
	or.pred  	%p78, %p76, %p77;
	@%p78 bra 	$L__BB4_40;
	add.s32 	%r234, %r25, -256;
	setp.lt.u32 	%p79, %r234, 255;
	@%p79 bra 	$L__BB4_39;
	add.s32 	%r236, %r25, -511;
	setp.lt.u32 	%p80, %r236, 510;
	mov.b32 	%r301, 0;
	@%p80 bra 	$L__BB4_41;
	add.s32 	%r237, %r25, -1021;
	setp.lt.u32 	%p81, %r237, 255;
	@%p81 bra 	$L__BB4_38;
	st.local.u32 	[%rd2], %r25;
	cvta.global.u64 	%rd94, %rd93;
	{ // callseq 41, 0
	.param .b64 param0;
	st.param.b64 	[param0], %rd94;
	.param .b64 param1;
	st.param.b64 	[param1], %rd16;
	.param .b32 retval0;
	call.uni (retval0), 
	vprintf, 
	(
	param0, 
	param1
	);
	ld.param.b32 	%r239, [retval0];
	} // callseq 41
	bra.uni 	$L__BB4_41;
$L__BB4_38:
	add.s32 	%r301, %r25, -1020;
	bra.uni 	$L__BB4_41;
$L__BB4_39:
	sub.s32 	%r301, 255, %r25;
	bra.uni 	$L__BB4_41;
$L__BB4_40:
	mov.b32 	%r301, 255;
	mov.u32 	%r303, %r25;
	mov.u32 	%r305, %r25;
	@%p76 bra 	$L__BB4_52;
$L__BB4_41:
	add.s32 	%r243, %r25, -256;
	setp.lt.u32 	%p83, %r243, 255;
	mov.b32 	%r303, 255;
	mov.u32 	%r305, %r25;
	@%p83 bra 	$L__BB4_52;
	add.s32 	%r244, %r25, -511;
	setp.lt.u32 	%p84, %r244, 255;
	@%p84 bra 	$L__BB4_51;
	add.s32 	%r30, %r25, -766;
	setp.lt.u32 	%p85, %r30, 764;
	mov.b32 	%r303, 0;
	@%p85 bra 	$L__BB4_45;
	st.local.u32 	[%rd2], %r25;
	cvta.global.u64 	%rd97, %rd96;
	{ // callseq 42, 0
	.param .b64 param0;
	st.param.b64 	[param0], %rd97;
	.param .b64 param1;
	st.param.b64 	[param1], %rd16;
	.param .b32 retval0;
	call.uni (retval0), 
	vprintf, 
	(
	param0, 
	param1
	);
	ld.param.b32 	%r247, [retval0];
	} // callseq 42
	mov.b32 	%r303, 50;
$L__BB4_45:
	setp.lt.u32 	%p86, %r30, 255;
	@%p86 bra 	$L__BB4_50;
	add.s32 	%r250, %r25, -1021;
	setp.lt.u32 	%p87, %r250, 255;
	mov.b32 	%r305, 255;
	@%p87 bra 	$L__BB4_52;
	@%p77 bra 	$L__BB4_49;
	st.local.u32 	[%rd2], %r25;
	cvta.global.u64 	%rd100, %rd99;
	{ // callseq 43, 0
	.param .b64 param0;
	st.param.b64 	[param0], %rd100;
	.param .b64 param1;
	st.param.b64 	[param1], %rd16;
	.param .b32 retval0;
	call.uni (retval0), 
	vprintf, 
	(
	param0, 
	param1
	);
	ld.param.b32 	%r252, [retval0];
	} // callseq 43
	mov.b32 	%r305, 50;
	bra.uni 	$L__BB4_52;
$L__BB4_49:
	sub.s32 	%r305, 1529, %r25;
	bra.uni 	$L__BB4_52;
$L__BB4_50:
	sub.s32 	%r305, 765, %r25;
	bra.uni 	$L__BB4_52;
$L__BB4_51:
	sub.s32 	%r303, 765, %r25;
	mov.u32 	%r305, %r25;
$L__BB4_52:
	shl.b32 	%r254, %r301, 16;
	and.b32  	%r255, %r254, 16711680;
	shl.b32 	%r256, %r303, 8;
	and.b32  	%r257, %r256, 65280;
	or.b32  	%r258, %r255, %r257;
	and.b32  	%r259, %r305, 255;
	or.b32  	%r260, %r258, %r259;
	st.global.u32 	[%rd12+512], %r260;
	add.s32 	%r295, %r295, 2;
	add.s32 	%r294, %r294, 256;
	setp.eq.s32 	%p89, %r295, 0;
	@%p89 bra 	$L__BB4_53;
	bra.uni 	$L__BB4_14;
$L__BB4_53:
	shl.b32 	%r261, %r103, 7;
	and.b32  	%r318, %r261, -256;
$L__BB4_54:
	and.b32  	%r262, %r103, 1;
	setp.eq.b32 	%p90, %r262, 1;
	not.pred 	%p91, %p90;
	@%p91 bra 	$L__BB4_137;
	add.s32 	%r73, %r318, %r4;
	mul.wide.s32 	%rd102, %r73, 2;
	add.s64 	%rd103, %rd9, %rd102;
	ld.global.u16 	%rs6, [%rd103];
	cvt.rn.f32.s16 	%f44, %rs6;
	setp.gt.f32 	%p92, %f1, %f44;
	selp.f32 	%f45, %f1, %f44, %p92;
	setp.lt.f32 	%p93, %f2, %f44;
	selp.f32 	%f46, %f2, %f45, %p93;
	rcp.rn.f32 	%f47, %f46;
	sub.f32 	%f48, %f47, %f5;
	div.rn.f32 	%f49, %f48, %f6;
	mul.f32 	%f50, %f49, 0f44BF2000;
	cvt.rzi.s32.f32 	%r74, %f50;
	cvt.s32.s16 	%r263, %rs6;
	cvt.f64.f32 	%fd6, %f49;
	st.local.u32 	[%rd2], %r263;
	st.local.f64 	[%rd2+8], %fd6;
	mov.u64 	%rd104, $str;
	cvta.global.u64 	%rd105, %rd104;
	{ // callseq 44, 0
	.param .b64 param0;
	st.param.b64 	[param0], %rd105;
	.param .b64 param1;
	st.param.b64 	[param1], %rd16;
	.param .b32 retval0;
	call.uni (retval0), 
	vprintf, 
	(
	param0, 
	param1
	);
	ld.param.b32 	%r264, [retval0];
	} // callseq 44
	setp.lt.u32 	%p94, %r74, 256;
	add.s32 	%r75, %r74, -1276;
	setp.lt.u32 	%p95, %r75, 254;
	or.pred  	%p96, %p94, %p95;
	@%p96 bra 	$L__BB4_109;
	add.s32 	%r266, %r74, -256;
	setp.lt.u32 	%p97, %r266, 255;
	@%p97 bra 	$L__BB4_108;
	add.s32 	%r268, %r74, -511;
	setp.lt.u32 	%p98, %r268, 510;
	mov.b32 	%r319, 0;
	@%p98 bra 	$L__BB4_110;
	add.s32 	%r269, %r74, -1021;
	setp.lt.u32 	%p99, %r269, 255;
	@%p99 bra 	$L__BB4_107;
	st.local.u32 	[%rd2], %r74;
	mov.u64 	%rd107, $str$1;
	cvta.global.u64 	%rd108, %rd107;
	{ // callseq 45, 0
	.param .b64 param0;
	st.param.b64 	[param0], %rd108;
	.param .b64 param1;
	st.param.b64 	[param1], %rd16;
	.param .b32 retval0;
	call.uni (retval0), 
	vprintf, 
	(
	param0, 
	param1
	);
	ld.param.b32 	%r271, [retval0];
	} // callseq 45
	bra.uni 	$L__BB4_110;
$L__BB4_60:
	add.s32 	%r112, %r43, -511;
	setp.lt.u32 	%p13, %r112, 510;
	mov.b32 	%r308, 0;
	@%p13 bra 	$L__BB4_65;
	add.s32 	%r113, %r43, -1021;
	setp.gt.u32 	%p14, %r113, 254;
	@%p14 bra 	$L__BB4_63;
	add.s32 	%r308, %r43, -1020;
	bra.uni 	$L__BB4_65;
$L__BB4_63:
	st.local.u32 	[%rd1], %r43;
	cvta.global.u64 	%rd34, %rd33;
	{ // callseq 25, 0
	.param .b64 param0;
	st.param.b64 	[param0], %rd34;
	.param .b64 param1;
	st.param.b64 	[param1], %rd16;
	.param .b32 retval0;
	call.uni (retval0), 
	vprintf, 
	(
	param0, 
	param1
	);
	ld.param.b32 	%r115, [retval0];
	} // callseq 25
	bra.uni 	$L__BB4_65;
$L__BB4_64:
	mov.b32 	%r308, 255;
	mov.u32 	%r310, %r43;
	mov.u32 	%r312, %r43;
	@%p9 bra 	$L__BB4_76;
$L__BB4_65:
	add.s32 	%r119, %r43, -256;
	setp.lt.u32 	%p16, %r119, 255;
	mov.b32 	%r310, 255;
	mov.u32 	%r312, %r43;
	@%p16 bra 	$L__BB4_76;
	add.s32 	%r120, %r43, -511;
	setp.gt.u32 	%p17, %r120, 254;
	@%p17 bra 	$L__BB4_68;
	sub.s32 	%r310, 765, %r43;
	mov.u32 	%r312, %r43;
	bra.uni 	$L__BB4_76;
$L__BB4_68:
	add.s32 	%r49, %r43, -766;
	setp.lt.u32 	%p18, %r49, 764;
	mov.b32 	%r310, 0;
	@%p18 bra 	$L__BB4_70;
	st.local.u32 	[%rd1], %r43;
	cvta.global.u64 	%rd37, %rd36;
	{ // callseq 26, 0
	.param .b64 param0;
	st.param.b64 	[param0], %rd37;
	.param .b64 param1;
	st.param.b64 	[param1], %rd16;
	.param .b32 retval0;
	call.uni (retval0), 
	vprintf, 
	(
	param0, 
	param1
	);
	ld.param.b32 	%r123, [retval0];
	} // callseq 26
	mov.b32 	%r310, 50;
$L__BB4_70:
	setp.gt.u32 	%p19, %r49, 254;
	@%p19 bra 	$L__BB4_72;
	sub.s32 	%r312, 765, %r43;
	bra.uni 	$L__BB4_76;
$L__BB4_72:
	add.s32 	%r126, %r43, -1021;
	setp.lt.u32 	%p20, %r126, 255;
	mov.b32 	%r312, 255;
	@%p20 bra 	$L__BB4_76;
	setp.gt.u32 	%p21, %r44, 253;
	@%p21 bra 	$L__BB4_75;
	sub.s32 	%r312, 1529, %r43;
	bra.uni 	$L__BB4_76;
$L__BB4_75:
	st.local.u32 	[%rd1], %r43;
	cvta.global.u64 	%rd40, %rd39;
	{ // callseq 27, 0
	.param .b64 param0;
	st.param.b64 	[param0], %rd40;
	.param .b64 param1;
	st.param.b64 	[param1], %rd16;
	.param .b32 retval0;
	call.uni (retval0), 
	vprintf, 
	(
	param0, 
	param1
	);
	ld.param.b32 	%r128, [retval0];
	} // callseq 27
	mov.b32 	%r312, 50;
$L__BB4_76:
	shl.b32 	%r130, %r308, 16;
	and.b32  	%r131, %r130, 16711680;
	shl.b32 	%r132, %r310, 8;
	and.b32  	%r133, %r132, 65280;
	or.b32  	%r134, %r131, %r133;
	and.b32  	%r135, %r312, 255;
	or.b32  	%r136, %r134, %r135;
	mul.wide.s32 	%rd42, %r306, 4;
	add.s64 	%rd43, %rd10, %rd42;
	st.global.u32 	[%rd43], %r136;
$L__BB4_77:
	setp.ge.s32 	%p22, %r42, %r2;
	@%p22 bra 	$L__BB4_98;
	mul.wide.s32 	%rd44, %r42, 2;
	add.s64 	%rd45, %rd9, %rd44;
	ld.global.u16 	%rs2, [%rd45];
	cvt.rn.f32.s16 	%f15, %rs2;
	setp.gt.f32 	%p23, %f1, %f15;
	selp.f32 	%f16, %f1, %f15, %p23;
	setp.lt.f32 	%p24, %f2, %f15;
	selp.f32 	%f17, %f2, %f16, %p24;
	rcp.rn.f32 	%f18, %f17;
	sub.f32 	%f19, %f18, %f3;
	div.rn.f32 	%f20, %f19, %f4;
	mul.f32 	%f21, %f20, 0f44BF2000;
	cvt.rzi.s32.f32 	%r56, %f21;
	cvt.s32.s16 	%r137, %rs2;
	cvt.f64.f32 	%fd2, %f20;
	st.local.u32 	[%rd1], %r137;
	st.local.f64 	[%rd1+8], %fd2;
	cvta.global.u64 	%rd47, %rd30;
	{ // callseq 28, 0
	.param .b64 param0;
	st.param.b64 	[param0], %rd47;
	.param .b64 param1;
	st.param.b64 	[param1], %rd16;
	.param .b32 retval0;
	call.uni (retval0), 
	vprintf, 
	(
	param0, 
	param1
	);
	ld.param.b32 	%r138, [retval0];
	} // callseq 28
	setp.lt.u32 	%p25, %r56, 256;
	add.s32 	%r57, %r56, -1276;
	setp.lt.u32 	%p26, %r57, 254;
	or.pred  	%p27, %p25, %p26;
	@%p27 bra 	$L__BB4_85;
	add.s32 	%r140, %r56, -256;
	setp.lt.u32 	%p28, %r140, 255;
	@%p28 bra 	$L__BB4_84;
	add.s32 	%r142, %r56, -511;
	setp.lt.u32 	%p29, %r142, 510;
	mov.b32 	%r313, 0;
	@%p29 bra 	$L__BB4_86;
	add.s32 	%r143, %r56, -1021;
	setp.lt.u32 	%p30, %r143, 255;
	@%p30 bra 	$L__BB4_83;
	st.local.u32 	[%rd1], %r56;
	cvta.global.u64 	%rd50, %rd33;
	{ // callseq 29, 0
	.param .b64 param0;
	st.param.b64 	[param0], %rd50;
	.param .b64 param1;
	st.param.b64 	[param1], %rd16;
	.param .b32 retval0;
	call.uni (retval0), 
	vprintf, 
	(
	param0, 
	param1
	);
	ld.param.b32 	%r145, [retval0];
	} // callseq 29
	bra.uni 	$L__BB4_86;
$L__BB4_83:
	add.s32 	%r313, %r56, -1020;
	bra.uni 	$L__BB4_86;
$L__BB4_84:
	sub.s32 	%r313, 255, %r56;
	bra.uni 	$L__BB4_86;
$L__BB4_85:
	mov.b32 	%r313, 255;
	mov.u32 	%r315, %r56;
	mov.u32 	%r317, %r56;
	@%p25 bra 	$L__BB4_97;
$L__BB4_86:
	add.s32 	%r149, %r56, -256;
	setp.lt.u32 	%p32, %r149, 255;
	mov.b32 	%r315, 255;
	mov.u32 	%r317, %r56;
	@%p32 bra 	$L__BB4_97;
	add.s32 	%r150, %r56, -511;
	setp.lt.u32 	%p33, %r150, 255;
	@%p33 bra 	$L__BB4_96;
	add.s32 	%r61, %r56, -766;
	setp.lt.u32 	%p34, %r61, 764;
	mov.b32 	%r315, 0;
	@%p34 bra 	$L__BB4_90;
	st.local.u32 	[%rd1], %r56;
	cvta.global.u64 	%rd53, %rd36;
	{ // callseq 30, 0
	.param .b64 param0;
	st.param.b64 	[param0], %rd53;
	.param .b64 param1;
	st.param.b64 	[param1], %rd16;
	.param .b32 retval0;
	call.uni (retval0), 
	vprintf, 
	(
	param0, 
	param1
	);
	ld.param.b32 	%r153, [retval0];
	} // callseq 30
	mov.b32 	%r315, 50;
$L__BB4_90:
	setp.lt.u32 	%p35, %r61, 255;
	@%p35 bra 	$L__BB4_95;
	add.s32 	%r156, %r56, -1021;
	setp.lt.u32 	%p36, %r156, 255;
	mov.b32 	%r317, 255;
	@%p36 bra 	$L__BB4_97;
	@%p26 bra 	$L__BB4_94;
	st.local.u32 	[%rd1], %r56;
	cvta.global.u64 	%rd56, %rd39;
	{ // callseq 31, 0
	.param .b64 param0;
	st.param.b64 	[param0], %rd56;
	.param .b64 param1;
	st.param.b64 	[param1], %rd16;
	.param .b32 retval0;
	call.uni (retval0), 
	vprintf, 
	(
	param0, 
	param1
	);
	ld.param.b32 	%r158, [retval0];
	} // callseq 31
	mov.b32 	%r317, 50;
	bra.uni 	$L__BB4_97;
$L__BB4_94:
	sub.s32 	%r317, 1529, %r56;
	bra.uni 	$L__BB4_97;
$L__BB4_95:
	sub.s32 	%r317, 765, %r56;
	bra.uni 	$L__BB4_97;
$L__BB4_96:
	sub.s32 	%r315, 765, %r56;
	mov.u32 	%r317, %r56;
$L__BB4_97:
	shl.b32 	%r160, %r313, 16;
	and.b32  	%r161, %r160, 16711680;
	shl.b32 	%r162, %r315, 8;
	and.b32  	%r163, %r162, 65280;
	or.b32  	%r164, %r161, %r163;
	and.b32  	%r165, %r317, 255;
	or.b32  	%r166, %r164, %r165;
	mul.wide.s32 	%rd58, %r42, 4;
	add.s64 	%rd59, %rd10, %rd58;
	st.global.u32 	[%rd59], %r166;
$L__BB4_98:
	add.s32 	%r307, %r307, 2;
	add.s32 	%r306, %r306, 256;
	setp.eq.s32 	%p38, %r307, 0;
	@%p38 bra 	$L__BB4_99;
	bra.uni 	$L__BB4_7;
$L__BB4_99:
	shl.b32 	%r167, %r103, 7;
	and.b32  	%r324, %r167, -256;
$L__BB4_100:
	and.b32  	%r168, %r103, 1;
	setp.eq.b32 	%p39, %r168, 1;
	not.pred 	%p40, %p39;
	@%p40 bra 	$L__BB4_137;
	add.s32 	%r89, %r324, %r4;
	setp.ge.s32 	%p41, %r89, %r2;
	@%p41 bra 	$L__BB4_137;
	mul.wide.s32 	%rd60, %r89, 2;
	add.s64 	%rd61, %rd9, %rd60;
	ld.global.u16 	%rs3, [%rd61];
	cvt.rn.f32.s16 	%f22, %rs3;
	setp.gt.f32 	%p42, %f1, %f22;
	selp.f32 	%f23, %f1, %f22, %p42;
	setp.lt.f32 	%p43, %f2, %f22;
	selp.f32 	%f24, %f2, %f23, %p43;
	rcp.rn.f32 	%f25, %f24;
	sub.f32 	%f26, %f25, %f3;
	div.rn.f32 	%f27, %f26, %f4;
	mul.f32 	%f28, %f27, 0f44BF2000;
	cvt.rzi.s32.f32 	%r90, %f28;
	cvt.s32.s16 	%r169, %rs3;
	cvt.f64.f32 	%fd3, %f27;
	st.local.u32 	[%rd1], %r169;
	st.local.f64 	[%rd1+8], %fd3;
	mov.u64 	%rd62, $str;
	cvta.global.u64 	%rd63, %rd62;
	{ // callseq 32, 0
	.param .b64 param0;
	st.param.b64 	[param0], %rd63;
	.param .b64 param1;
	st.param.b64 	[param1], %rd16;
	.param .b32 retval0;
	call.uni (retval0), 
	vprintf, 
	(
	param0, 
	param1
	);
	ld.param.b32 	%r170, [retval0];
	} // callseq 32
	setp.lt.u32 	%p44, %r90, 256;
	add.s32 	%r91, %r90, -1276;
	setp.lt.u32 	%p45, %r91, 254;
	or.pred  	%p46, %p44, %p45;
	@%p46 bra 	$L__BB4_124;
	add.s32 	%r172, %r90, -256;
	setp.lt.u32 	%p47, %r172, 255;
	@%p47 bra 	$L__BB4_123;
	add.s32 	%r174, %r90, -511;
	setp.lt.u32 	%p48, %r174, 510;
	mov.b32 	%r325, 0;
	@%p48 bra 	$L__BB4_125;
	add.s32 	%r175, %r90, -1021;
	setp.lt.u32 	%p49, %r175, 255;
	@%p49 bra 	$L__BB4_122;
	st.local.u32 	[%rd1], %r90;
	mov.u64 	%rd65, $str$1;
	cvta.global.u64 	%rd66, %rd65;
	{ // callseq 33, 0
	.param .b64 param0;
	st.param.b64 	[param0], %rd66;
	.param .b64 param1;
	st.param.b64 	[param1], %rd16;
	.param .b32 retval0;
	call.uni (retval0), 
	vprintf, 
	(
	param0, 
	param1
	);
	ld.param.b32 	%r177, [retval0];
	} // callseq 33
	bra.uni 	$L__BB4_125;
$L__BB4_107:
	add.s32 	%r319, %r74, -1020;
	bra.uni 	$L__BB4_110;
$L__BB4_108:
	sub.s32 	%r319, 255, %r74;
	bra.uni 	$L__BB4_110;
$L__BB4_109:
	setp.lt.u32 	%p100, %r74, 256;
	mov.b32 	%r319, 255;
	mov.u32 	%r321, %r74;
	mov.u32 	%r323, %r74;
	@%p100 bra 	$L__BB4_121;
$L__BB4_110:
	add.s32 	%r275, %r74, -256;
	setp.lt.u32 	%p101, %r275, 255;
	mov.b32 	%r321, 255;
	mov.u32 	%r323, %r74;
	@%p101 bra 	$L__BB4_121;
	add.s32 	%r276, %r74, -511;
	setp.lt.u32 	%p102, %r276, 255;
	@%p102 bra 	$L__BB4_120;
	add.s32 	%r79, %r74, -766;
	setp.lt.u32 	%p103, %r79, 764;
	mov.b32 	%r321, 0;
	@%p103 bra 	$L__BB4_114;
	st.local.u32 	[%rd2], %r74;
	mov.u64 	%rd110, $str$2;
	cvta.global.u64 	%rd111, %rd110;
	{ // callseq 46, 0
	.param .b64 param0;
	st.param.b64 	[param0], %rd111;
	.param .b64 param1;
	st.param.b64 	[param1], %rd16;
	.param .b32 retval0;
	call.uni (retval0), 
	vprintf, 
	(
	param0, 
	param1
	);
	ld.param.b32 	%r279, [retval0];
	} // callseq 46
	mov.b32 	%r321, 50;
$L__BB4_114:
	setp.lt.u32 	%p104, %r79, 255;
	@%p104 bra 	$L__BB4_119;
	add.s32 	%r282, %r74, -1021;
	setp.lt.u32 	%p105, %r282, 255;
	mov.b32 	%r323, 255;
	@%p105 bra 	$L__BB4_121;
	setp.lt.u32 	%p106, %r75, 254;
	@%p106 bra 	$L__BB4_118;
	st.local.u32 	[%rd2], %r74;
	mov.u64 	%rd113, $str$3;
	cvta.global.u64 	%rd114, %rd113;
	{ // callseq 47, 0
	.param .b64 param0;
	st.param.b64 	[param0], %rd114;
	.param .b64 param1;
	st.param.b64 	[param1], %rd16;
	.param .b32 retval0;
	call.uni (retval0), 
	vprintf, 
	(
	param0, 
	param1
	);
	ld.param.b32 	%r284, [retval0];
	} // callseq 47
	mov.b32 	%r323, 50;
	bra.uni 	$L__BB4_121;
$L__BB4_118:
	sub.s32 	%r323, 1529, %r74;
	bra.uni 	$L__BB4_121;
$L__BB4_119:
	sub.s32 	%r323, 765, %r74;
	bra.uni 	$L__BB4_121;
$L__BB4_120:
	sub.s32 	%r321, 765, %r74;
	mov.u32 	%r323, %r74;
$L__BB4_121:
	shl.b32 	%r286, %r319, 16;
	and.b32  	%r287, %r286, 16711680;
	shl.b32 	%r288, %r321, 8;
	and.b32  	%r289, %r288, 65280;
	or.b32  	%r290, %r287, %r289;
	and.b32  	%r291, %r323, 255;
	or.b32  	%r292, %r290, %r291;
	mul.wide.s32 	%rd116, %r73, 4;
	add.s64 	%rd117, %rd10, %rd116;
	st.global.u32 	[%rd117], %r292;
	bra.uni 	$L__BB4_137;
$L__BB4_122:
	add.s32 	%r325, %r90, -1020;
	bra.uni 	$L__BB4_125;
$L__BB4_123:
	sub.s32 	%r325, 255, %r90;
	bra.uni 	$L__BB4_125;
$L__BB4_124:
	setp.lt.u32 	%p50, %r90, 256;
	mov.b32 	%r325, 255;
	mov.u32 	%r327, %r90;
	mov.u32 	%r329, %r90;
	@%p50 bra 	$L__BB4_136;
$L__BB4_125:
	add.s32 	%r181, %r90, -256;
	setp.lt.u32 	%p51, %r181, 255;
	mov.b32 	%r327, 255;
	mov.u32 	%r329, %r90;
	@%p51 bra 	$L__BB4_136;
	add.s32 	%r182, %r90, -511;
	setp.lt.u32 	%p52, %r182, 255;
	@%p52 bra 	$L__BB4_135;
	add.s32 	%r95, %r90, -766;
	setp.lt.u32 	%p53, %r95, 764;
	mov.b32 	%r327, 0;
	@%p53 bra 	$L__BB4_129;
	st.local.u32 	[%rd1], %r90;
	mov.u64 	%rd68, $str$2;
	cvta.global.u64 	%rd69, %rd68;
	{ // callseq 34, 0
	.param .b64 param0;
	st.param.b64 	[param0], %rd69;
	.param .b64 param1;
	st.param.b64 	[param1], %rd16;
	.param .b32 retval0;
	call.uni (retval0), 
	vprintf, 
	(
	param0, 
	param1
	);
	ld.param.b32 	%r185, [retval0];
	} // callseq 34
	mov.b32 	%r327, 50;
$L__BB4_129:
	setp.lt.u32 	%p54, %r95, 255;
	@%p54 bra 	$L__BB4_134;
	add.s32 	%r188, %r90, -1021;
	setp.lt.u32 	%p55, %r188, 255;
	mov.b32 	%r329, 255;
	@%p55 bra 	$L__BB4_136;
	setp.lt.u32 	%p56, %r91, 254;
	@%p56 bra 	$L__BB4_133;
	st.local.u32 	[%rd1], %r90;
	mov.u64 	%rd71, $str$3;
	cvta.global.u64 	%rd72, %rd71;
	{ // callseq 35, 0
	.param .b64 param0;
	st.param.b64 	[param0], %rd72;
	.param .b64 param1;
	st.param.b64 	[param1], %rd16;
	.param .b32 retval0;
	call.uni (retval0), 
	vprintf, 
	(
	param0, 
	param1
	);
	ld.param.b32 	%r190, [retval0];
	} // callseq 35
	mov.b32 	%r329, 50;
	bra.uni 	$L__BB4_136;
$L__BB4_133:
	sub.s32 	%r329, 1529, %r90;
	bra.uni 	$L__BB4_136;
$L__BB4_134:
	sub.s32 	%r329, 765, %r90;
	bra.uni 	$L__BB4_136;
$L__BB4_135:
	sub.s32 	%r327, 765, %r90;
	mov.u32 	%r329, %r90;
$L__BB4_136:
	shl.b32 	%r192, %r325, 16;
	and.b32  	%r193, %r192, 16711680;
	shl.b32 	%r194, %r327, 8;
	and.b32  	%r195, %r194, 65280;
	or.b32  	%r196, %r193, %r195;
	and.b32  	%r197, %r329, 255;
	or.b32  	%r198, %r196, %r197;
	mul.wide.s32 	%rd74, %r89, 4;
	add.s64 	%rd75, %rd10, %rd74;
	st.global.u32 	[%rd75], %r198;
$L__BB4_137:
	ret;

}


// ===== COMPILED SASS (sm_100) =====

	.target	sm_100

	.elftype	@"ET_EXEC"


//--------------------- .note.nv.tkinfo           --------------------------
	.section	.note.nv.tkinfo,"",@"SHT_NOTE"
	.sectionflags	@"SHF_NOTE_NV_TKINFO"
	.tkinfo
        /*0018*/ 	.word	0x00000002
        /*0030*/ 	.string	""
        /*0030*/ 	.string	"ptxas"
        /*0030*/ 	.string	"Cuda compilation tools, release 13.0, V13.0.88"
        /*0030*/ 	.string	"Build cuda_13.0.r13.0/compiler.36424714_0"
        /*0030*/ 	.string	"-arch sm_100 -m 64 "



//--------------------- .note.nv.cuinfo           --------------------------
	.section	.note.nv.cuinfo,"",@"SHT_NOTE"
	.sectionflags	@"SHF_NOTE_NV_CUINFO"
        /*0018*/ 	.short	0x0002
        /*001a*/ 	.short	0x0064
        /*001c*/ 	.short	0x0082
	.zero		2


//--------------------- .nv.info                  --------------------------
	.section	.nv.info,"",@"SHT_CUDA_INFO"
	.align	4


	//----- nvinfo : EIATTR_REGCOUNT
	.align		4
        /*0000*/ 	.byte	0x04, 0x2f
        /*0002*/ 	.short	(.L_48 - .L_47)
	.align		4
.L_47:
        /*0004*/ 	.word	index@(_ZN3cub18CUB_300001_SM_10006detail11EmptyKernelIvEEvv)
        /*0008*/ 	.word	0x00000004


	//----- nvinfo : EIATTR_FRAME_SIZE
	.align		4
.L_48:
        /*000c*/ 	.byte	0x04, 0x11
        /*000e*/ 	.short	(.L_50 - .L_49)
	.align		4
.L_49:
        /*0010*/ 	.word	index@(_ZN3cub18CUB_300001_SM_10006detail11EmptyKernelIvEEvv)
        /*0014*/ 	.word	0x00000000


	//----- nvinfo : EIATTR_REGCOUNT
	.align		4
.L_50:
        /*0018*/ 	.byte	0x04, 0x2f
        /*001a*/ 	.short	(.L_52 - .L_51)
	.align		4
.L_51:
        /*001c*/ 	.word	index@(_ZN3cub18CUB_300001_SM_10006detail8for_each13static_kernelINS2_12policy_hub_t12policy_500_tEmN6thrust24THRUST_300001_SM_1000_NS8cuda_cub20__uninitialized_fill7functorINS7_10device_ptrIsEEsEEEEvT0_T1_)
        /*0020*/ 	.word	0x00000008


	//----- nvinfo : EIATTR_FRAME_SIZE
	.align		4
.L_52:
        /*0024*/ 	.byte	0x04, 0x11
        /*0026*/ 	.short	(.L_54 - .L_53)
	.align		4
.L_53:
        /*0028*/ 	.word	index@(_ZN3cub18CUB_300001_SM_10006detail8for_each13static_kernelINS2_12policy_hub_t12policy_500_tEmN6thrust24THRUST_300001_SM_1000_NS8cuda_cub20__uninitialized_fill7functorINS7_10device_ptrIsEEsEEEEvT0_T1_)
        /*002c*/ 	.word	0x00000000


	//----- nvinfo : EIATTR_REGCOUNT
	.align		4
.L_54:
        /*0030*/ 	.byte	0x04, 0x2f
        /*0032*/ 	.short	(.L_56 - .L_55)
	.align		4
.L_55:
        /*0034*/ 	.word	index@(_ZN3cub18CUB_300001_SM_10006detail8for_each13static_kernelINS2_12policy_hub_t12policy_500_tEmN6thrust24THRUST_300001_SM_1000_NS8cuda_cub20__uninitialized_fill7functorINS7_10device_ptrIiEEiEEEEvT0_T1_)
        /*0038*/ 	.word	0x00000008


	//----- nvinfo : EIATTR_FRAME_SIZE
	.align		4
.L_56:
        /*003c*/ 	.byte	0x04, 0x11
        /*003e*/ 	.short	(.L_58 - .L_57)
	.align		4
.L_57:
        /*0040*/ 	.word	index@(_ZN3cub18CUB_300001_SM_10006detail8for_each13static_kernelINS2_12policy_hub_t12policy_500_tEmN6thrust24THRUST_300001_SM_1000_NS8cuda_cub20__uninitialized_fill7functorINS7_10device_ptrIiEEiEEEEvT0_T1_)
        /*0044*/ 	.word	0x00000000


	//----- nvinfo : EIATTR_REGCOUNT
	.align		4
.L_58:
        /*0048*/ 	.byte	0x04, 0x2f
        /*004a*/ 	.short	(.L_60 - .L_59)
	.align		4
.L_59:
        /*004c*/ 	.word	index@(_ZN3cub18CUB_300001_SM_10006detail9transform16transform_kernelINS2_10policy_hubILb1EN4cuda3std3__45tupleIJN6thrust24THRUST_300001_SM_1000_NS6detail15normal_iteratorINSA_10device_ptrIsEEEEEEEE10policy1000Ei16colorize_functorNSC_INSD_IiEEEEJPsEEEvT0_iT1_T2_DpNS2_10kernel_argIT3_EE)
        /*0050*/ 	.word	0x0000001f


	//----- nvinfo : EIATTR_FRAME_SIZE
	.align		4
.L_60:
        /*0054*/ 	.byte	0x04, 0x11
        /*0056*/ 	.short	(.L_62 - .L_61)
	.align		4
.L_61:
        /*0058*/ 	.word	index@($__internal_3_$__cuda_sm3x_div_rn_noftz_f32_slowpath)
        /*005c*/ 	.word	0x00000010


	//----- nvinfo : EIATTR_FRAME_SIZE
	.align		4
.L_62:
        /*0060*/ 	.byte	0x04, 0x11
        /*0062*/ 	.short	(.L_64 - .L_63)
	.align		4
.L_63:
        /*0064*/ 	.word	index@($__internal_2_$__cuda_sm20_rcp_rn_f32_slowpath)
        /*0068*/ 	.word	0x00000010


	//----- nvinfo : EIATTR_FRAME_SIZE
	.align		4
.L_64:
        /*006c*/ 	.byte	0x04, 0x11
        /*006e*/ 	.short	(.L_66 - .L_65)
	.align		4
.L_65:
        /*0070*/ 	.word	index@(_ZN3cub18CUB_300001_SM_10006detail9transform16transform_kernelINS2_10policy_hubILb1EN4cuda3std3__45tupleIJN6thrust24THRUST_300001_SM_1000_NS6detail15normal_iteratorINSA_10device_ptrIsEEEEEEEE10policy1000Ei16colorize_functorNSC_INSD_IiEEEEJPsEEEvT0_iT1_T2_DpNS2_10kernel_argIT3_EE)
        /*0074*/ 	.word	0x00000010


	//----- nvinfo : EIATTR_REGCOUNT
	.align		4
.L_66:
        /*0078*/ 	.byte	0x04, 0x2f
        /*007a*/ 	.short	(.L_68 - .L_67)
	.align		4
.L_67:
        /*007c*/ 	.word	index@(_ZN3cub18CUB_300001_SM_10006detail9transform16transform_kernelINS2_10policy_hubILb1EN4cuda3std3__45tupleIJN6thrust24THRUST_300001_SM_1000_NS6detail15normal_iteratorINSA_10device_ptrIsEEEEEEEE10policy1000El16colorize_functorNSC_INSD_IiEEEEJPsEEEvT0_iT1_T2_DpNS2_10kernel_argIT3_EE)
        /*0080*/ 	.word	0x00000024


	//----- nvinfo : EIATTR_FRAME_SIZE
	.align		4
.L_68:
        /*0084*/ 	.byte	0x04, 0x11
        /*0086*/ 	.short	(.L_70 - .L_69)
	.align		4
.L_69:
        /*0088*/ 	.word	index@($__internal_1_$__cuda_sm3x_div_rn_noftz_f32_slowpath)
        /*008c*/ 	.word	0x00000010


	//----- nvinfo : EIATTR_FRAME_SIZE
	.align		4
.L_70:
        /*0090*/ 	.byte	0x04, 0x11
        /*0092*/ 	.short	(.L_72 - .L_71)
	.align		4
.L_71:
        /*0094*/ 	.word	index@($__internal_0_$__cuda_sm20_rcp_rn_f32_slowpath)
        /*0098*/ 	.word	0x00000010


	//----- nvinfo : EIATTR_FRAME_SIZE
	.align		4
.L_72:
        /*009c*/ 	.byte	0x04, 0x11
        /*009e*/ 	.short	(.L_74 - .L_73)
	.align		4
.L_73:
        /*00a0*/ 	.word	index@(_ZN3cub18CUB_300001_SM_10006detail9transform16transform_kernelINS2_10policy_hubILb1EN4cuda3std3__45tupleIJN6thrust24THRUST_300001_SM_1000_NS6detail15normal_iteratorINSA_10device_ptrIsEEEEEEEE10policy1000El16colorize_functorNSC_INSD_IiEEEEJPsEEEvT0_iT1_T2_DpNS2_10kernel_argIT3_EE)
        /*00a4*/ 	.word	0x00000010


	//----- nvinfo : EIATTR_MIN_STACK_SIZE
	.align		4
.L_74:
        /*00a8*/ 	.byte	0x04, 0x12
        /*00aa*/ 	.short	(.L_76 - .L_75)
	.align		4
.L_75:
        /*00ac*/ 	.word	index@(_ZN3cub18CUB_300001_SM_10006detail9transform16transform_kernelINS2_10policy_hubILb1EN4cuda3std3__45tupleIJN6thrust24THRUST_300001_SM_1000_NS6detail15normal_iteratorINSA_10device_ptrIsEEEEEEEE10policy1000El16colorize_functorNSC_INSD_IiEEEEJPsEEEvT0_iT1_T2_DpNS2_10kernel_argIT3_EE)
        /*00b0*/ 	.word	0x00000010


	//----- nvinfo : EIATTR_MIN_STACK_SIZE
	.align		4
.L_76:
        /*00b4*/ 	.byte	0x04, 0x12
        /*00b6*/ 	.short	(.L_78 - .L_77)
	.align		4
.L_77:
        /*00b8*/ 	.word	index@(_ZN3cub18CUB_300001_SM_10006detail9transform16transform_kernelINS2_10policy_hubILb1EN4cuda3std3__45tupleIJN6thrust24THRUST_300001_SM_1000_NS6detail15normal_iteratorINSA_10device_ptrIsEEEEEEEE10policy1000Ei16colorize_functorNSC_INSD_IiEEEEJPsEEEvT0_iT1_T2_DpNS2_10kernel_argIT3_EE)
        /*00bc*/ 	.word	0x00000010


	//----- nvinfo : EIATTR_MIN_STACK_SIZE
	.align		4
.L_78:
        /*00c0*/ 	.byte	0x04, 0x12
        /*00c2*/ 	.short	(.L_80 - .L_79)
	.align		4
.L_79:
        /*00c4*/ 	.word	index@(_ZN3cub18CUB_300001_SM_10006detail8for_each13static_kernelINS2_12policy_hub_t12policy_500_tEmN6thrust24THRUST_300001_SM_1000_NS8cuda_cub20__uninitialized_fill7functorINS7_10device_ptrIiEEiEEEEvT0_T1_)
        /*00c8*/ 	.word	0x00000000


	//----- nvinfo : EIATTR_MIN_STACK_SIZE
	.align		4
.L_80:
        /*00cc*/ 	.byte	0x04, 0x12
        /*00ce*/ 	.short	(.L_82 - .L_81)
	.align		4
.L_81:
        /*00d0*/ 	.word	index@(_ZN3cub18CUB_300001_SM_10006detail8for_each13static_kernelINS2_12policy_hub_t12policy_500_tEmN6thrust24THRUST_300001_SM_1000_NS8cuda_cub20__uninitialized_fill7functorINS7_10device_ptrIsEEsEEEEvT0_T1_)
        /*00d4*/ 	.word	0x00000000


	//----- nvinfo : EIATTR_MIN_STACK_SIZE
	.align		4
.L_82:
        /*00d8*/ 	.byte	0x04, 0x12
        /*00da*/ 	.short	(.L_84 - .L_83)
	.align		4
.L_83:
        /*00dc*/ 	.word	index@(_ZN3cub18CUB_300001_SM_10006detail11EmptyKernelIvEEvv)
        /*00e0*/ 	.word	0x00000000
.L_84:


//--------------------- .nv.compat                --------------------------
	.section	.nv.compat,"",@"SHT_CUDA_COMPAT_INFO"
	.align	4
        /*0000*/ 	.byte	0x02, 0x09, 0x00, 0x00, 0x02, 0x02, 0x01, 0x00, 0x02, 0x05, 0x05, 0x00, 0x03, 0x07, 0x01, 0x01
        /*0010*/ 	.byte	0x02, 0x03, 0x00, 0x00, 0x02, 0x06, 0x01, 0x00, 0x04, 0x0b, 0x08, 0x00, 0x01, 0x00, 0x00, 0x00
        /*0020*/ 	.byte	0x00, 0x00, 0x00, 0x00


//--------------------- .nv.info._ZN3cub18CUB_300001_SM_10006detail9transform16transform_kernelINS2_10policy_hubILb1EN4cuda3std3__45tupleIJN6thrust24THRUST_300001_SM_1000_NS6detail15normal_iteratorINSA_10device_ptrIsEEEEEEEE10policy1000El16colorize_functorNSC_INSD_IiEEEEJPsEEEvT0_iT1_T2_DpNS2_10kernel_argIT3_EE --------------------------
	.section	.nv.info._ZN3cub18CUB_300001_SM_10006detail9transform16transform_kernelINS2_10policy_hubILb1EN4cuda3std3__45tupleIJN6thrust24THRUST_300001_SM_1000_NS6detail15normal_iteratorINSA_10device_ptrIsEEEEEEEE10policy1000El16colorize_functorNSC_INSD_IiEEEEJPsEEEvT0_iT1_T2_DpNS2_10kernel_argIT3_EE,"",@"SHT_CUDA_INFO"
	.sectionflags	@""
	.align	4


	//----- nvinfo : EIATTR_CUDA_API_VERSION
	.align		4
        /*0000*/ 	.byte	0x04, 0x37
        /*0002*/ 	.short	(.L_86 - .L_85)
.L_85:
        /*0004*/ 	.word	0x00000082


	//----- nvinfo : EIATTR_KPARAM_INFO
	.align		4
.L_86:
        /*0008*/ 	.byte	0x04, 0x17
        /*000a*/ 	.short	(.L_88 - .L_87)
.L_87:
        /*000c*/ 	.word	0x00000000
        /*0010*/ 	.short	0x0004
        /*0012*/ 	.short	0x0020
        /*0014*/ 	.byte	0x00, 0xf0, 0x41, 0x00


	//----- nvinfo : EIATTR_KPARAM_INFO
	.align		4
.L_88:
        /*0018*/ 	.byte	0x04, 0x17
        /*001a*/ 	.short	(.L_90 - .L_89)
.L_89:
        /*001c*/ 	.word	0x00000000
        /*0020*/ 	.short	0x0003
        /*0022*/ 	.short	0x0018
        /*0024*/ 	.byte	0x00, 0xf0, 0x21, 0x00


	//----- nvinfo : EIATTR_KPARAM_INFO
	.align		4
.L_90:
        /*0028*/ 	.byte	0x04, 0x17
        /*002a*/ 	.short	(.L_92 - .L_91)
.L_91:
        /*002c*/ 	.word	0x00000000
        /*0030*/ 	.short	0x0002
        /*0032*/ 	.short	0x000c
        /*0034*/ 	.byte	0x00, 0xf0, 0x21, 0x00


	//----- nvinfo : EIATTR_KPARAM_INFO
	.align		4
.L_92:
        /*0038*/ 	.byte	0x04, 0x17
        /*003a*/ 	.short	(.L_94 - .L_93)
.L_93:
        /*003c*/ 	.word	0x00000000
        /*0040*/ 	.short	0x0001
        /*0042*/ 	.short	0x0008
        /*0044*/ 	.byte	0x00, 0xf0, 0x11, 0x00


	//----- nvinfo : EIATTR_KPARAM_INFO
	.align		4
.L_94:
        /*0048*/ 	.byte	0x04, 0x17
        /*004a*/ 	.short	(.L_96 - .L_95)
.L_95:
        /*004c*/ 	.word	0x00000000
        /*0050*/ 	.short	0x0000
        /*0052*/ 	.short	0x0000
        /*0054*/ 	.byte	0x00, 0xf0, 0x21, 0x00


	//----- nvinfo : EIATTR_SPARSE_MMA_MASK
	.align		4
.L_96:
        /*0058*/ 	.byte	0x03, 0x50
        /*005a*/ 	.short	0x0000


	//----- nvinfo : EIATTR_MAXREG_COUNT
	.align		4
        /*005c*/ 	.byte	0x03, 0x1b
        /*005e*/ 	.short	0x00ff


	//----- nvinfo : EIATTR_EXTERNS
	.align		4
        /*0060*/ 	.byte	0x04, 0x0f
        /*0062*/ 	.short	(.L_98 - .L_97)


	//   ....[0]....
	.align		4
.L_97:
        /*0064*/ 	.word	index@(vprintf)


	//----- nvinfo : EIATTR_MERCURY_ISA_VERSION
	.align		4
.L_98:
        /*0068*/ 	.byte	0x03, 0x5f
        /*006a*/ 	.short	0x0101


	//----- nvinfo : EIATTR_VRC_CTA_INIT_COUNT
	.align		4
        /*006c*/ 	.byte	0x02, 0x4a
	.zero		1
	.zero		1


	//----- nvinfo : EIATTR_SYSCALL_OFFSETS
	.align		4
        /*0070*/ 	.byte	0x04, 0x46
        /*0072*/ 	.short	(.L_100 - .L_99)


	//   ....[0]....
.L_99:
        /*0074*/ 	.word	0x000008e0


	//   ....[1]....
        /*0078*/ 	.word	0x00000ac0


	//   ....[2]....
        /*007c*/ 	.word	0x00000cf0


	//   ....[3]....
        /*0080*/ 	.word	0x00000e70


	//   ....[4]....
        /*0084*/ 	.word	0x00001250


	//   ....[5]....
        /*0088*/ 	.word	0x00001420


	//   ....[6]....
        /*008c*/ 	.word	0x00001660


	//   ....[7]....
        /*0090*/ 	.word	0x000017b0


	//   ....[8]....
        /*0094*/ 	.word	0x00001ce0


	//   ....[9]....
        /*0098*/ 	.word	0x00001e80


	//   ....[10]....
        /*009c*/ 	.word	0x000020d0


	//   ....[11]....
        /*00a0*/ 	.word	0x00002210


	//   ....[12]....
        /*00a4*/ 	.word	0x000028f0


	//   ....[13]....
        /*00a8*/ 	.word	0x00002ad0


	//   ....[14]....
        /*00ac*/ 	.word	0x00002d00


	//   ....[15]....
        /*00b0*/ 	.word	0x00002e60


	//   ....[16]....
        /*00b4*/ 	.word	0x00003220


	//   ....[17]....
        /*00b8*/ 	.word	0x000033e0


	//   ....[18]....
        /*00bc*/ 	.word	0x00003620


	//   ....[19]....
        /*00c0*/ 	.word	0x00003760


	//   ....[20]....
        /*00c4*/ 	.word	0x00003c70


	//   ....[21]....
        /*00c8*/ 	.word	0x00003e10


	//   ....[22]....
        /*00cc*/ 	.word	0x00004060


	//   ....[23]....
        /*00d0*/ 	.word	0x000041a0


	//----- nvinfo : EIATTR_EXIT_INSTR_OFFSETS
	.align		4
.L_100:
        /*00d4*/ 	.byte	0x04, 0x1c
        /*00d6*/ 	.short	(.L_102 - .L_101)


	//   ....[0]....
.L_101:
        /*00d8*/ 	.word	0x000002e0


	//   ....[1]....
        /*00dc*/ 	.word	0x00001980


	//   ....[2]....
        /*00e0*/ 	.word	0x000019c0


	//   ....[3]....
        /*00e4*/ 	.word	0x00002320


	//   ....[4]....
        /*00e8*/ 	.word	0x00002340


	//   ....[5]....
        /*00ec*/ 	.word	0x00003920


	//   ....[6]....
        /*00f0*/ 	.word	0x000042b0


	//----- nvinfo : EIATTR_MAX_THREADS
	.align		4
.L_102:
        /*00f4*/ 	.byte	0x04, 0x05
        /*00f6*/ 	.short	(.L_104 - .L_103)
.L_103:
        /*00f8*/ 	.word	0x00000080
        /*00fc*/ 	.word	0x00000001
        /*0100*/ 	.word	0x00000001


	//----- nvinfo : EIATTR_CRS_STACK_SIZE
	.align		4
.L_104:
        /*0104*/ 	.byte	0x04, 0x1e
        /*0106*/ 	.short	(.L_106 - .L_105)
.L_105:
        /*0108*/ 	.word	0x00000000


	//----- nvinfo : EIATTR_CBANK_PARAM_SIZE
	.align		4
.L_106:
        /*010c*/ 	.byte	0x03, 0x19
        /*010e*/ 	.short	0x0030


	//----- nvinfo : EIATTR_PARAM_CBANK
	.align		4
        /*0110*/ 	.byte	0x04, 0x0a
        /*0112*/ 	.short	(.L_108 - .L_107)
	.align		4
.L_107:
        /*0114*/ 	.word	index@(.nv.constant0._ZN3cub18CUB_300001_SM_10006detail9transform16transform_kernelINS2_10policy_hubILb1EN4cuda3std3__45tupleIJN6thrust24THRUST_300001_SM_1000_NS6detail15normal_iteratorINSA_10device_ptrIsEEEEEEEE10policy1000El16colorize_functorNSC_INSD_IiEEEEJPsEEEvT0_iT1_T2_DpNS2_10kernel_argIT3_EE)
        /*0118*/ 	.short	0x0380
        /*011a*/ 	.short	0x0030


	//----- nvinfo : EIATTR_SW_WAR
	.align		4
.L_108:
        /*011c*/ 	.byte	0x04, 0x36
        /*011e*/ 	.short	(.L_110 - .L_109)
.L_109:
        /*0120*/ 	.word	0x00000008
.L_110:


//--------------------- .nv.info._ZN3cub18CUB_300001_SM_10006detail9transform16transform_kernelINS2_10policy_hubILb1EN4cuda3std3__45tupleIJN6thrust24THRUST_300001_SM_1000_NS6detail15normal_iteratorINSA_10device_ptrIsEEEEEEEE10policy1000Ei16colorize_functorNSC_INSD_IiEEEEJPsEEEvT0_iT1_T2_DpNS2_10kernel_argIT3_EE --------------------------
	.section	.nv.info._ZN3cub18CUB_300001_SM_10006detail9transform16transform_kernelINS2_10policy_hubILb1EN4cuda3std3__45tupleIJN6thrust24THRUST_300001_SM_1000_NS6detail15normal_iteratorINSA_10device_ptrIsEEEEEEEE10policy1000Ei16colorize_functorNSC_INSD_IiEEEEJPsEEEvT0_iT1_T2_DpNS2_10kernel_argIT3_EE,"",@"SHT_CUDA_INFO"
	.sectionflags	@""
	.align	4


	//----- nvinfo : EIATTR_CUDA_API_VERSION
	.align		4
        /*0000*/ 	.byte	0x04, 0x37
        /*0002*/ 	.short	(.L_112 - .L_111)
.L_111:
        /*0004*/ 	.word	0x00000082


	//----- nvinfo : EIATTR_KPARAM_INFO
	.align		4
.L_112:
        /*0008*/ 	.byte	0x04, 0x17
        /*000a*/ 	.short	(.L_114 - .L_113)
.L_113:
        /*000c*/ 	.word	0x00000000
        /*0010*/ 	.short	0x0004
        /*0012*/ 	.short	0x0018
        /*0014*/ 	.byte	0x00, 0xf0, 0x41, 0x00


	//----- nvinfo : EIATTR_KPARAM_INFO
	.align		4
.L_114:
        /*0018*/ 	.byte	0x04, 0x17
        /*001a*/ 	.short	(.L_116 - .L_115)
.L_115:
        /*001c*/ 	.word	0x00000000
        /*0020*/ 	.short	0x0003
        /*0022*/ 	.short	0x0010
        /*0024*/ 	.byte	0x00, 0xf0, 0x21, 0x00


	//----- nvinfo : EIATTR_KPARAM_INFO
	.align		4
.L_116:
        /*0028*/ 	.byte	0x04, 0x17
        /*002a*/ 	.short	(.L_118 - .L_117)
.L_117:
        /*002c*/ 	.word	0x00000000
        /*0030*/ 	.short	0x0002
        /*0032*/ 	.short	0x0008
        /*0034*/ 	.byte	0x00, 0xf0, 0x21, 0x00


	//----- nvinfo : EIATTR_KPARAM_INFO
	.align		4
.L_118:
        /*0038*/ 	.byte	0x04, 0x17
        /*003a*/ 	.short	(.L_120 - .L_119)
.L_119:
        /*003c*/ 	.word	0x00000000
        /*0040*/ 	.short	0x0001
        /*0042*/ 	.short	0x0004
        /*0044*/ 	.byte	0x00, 0xf0, 0x11, 0x00


	//----- nvinfo : EIATTR_KPARAM_INFO
	.align		4
.L_120:
        /*0048*/ 	.byte	0x04, 0x17
        /*004a*/ 	.short	(.L_122 - .L_121)
.L_121:
        /*004c*/ 	.word	0x00000000
        /*0050*/ 	.short	0x0000
        /*0052*/ 	.short	0x0000
        /*0054*/ 	.byte	0x00, 0xf0, 0x11, 0x00


	//----- nvinfo : EIATTR_SPARSE_MMA_MASK
	.align		4
.L_122:
        /*0058*/ 	.byte	0x03, 0x50
        /*005a*/ 	.short	0x0000


	//----- nvinfo : EIATTR_MAXREG_COUNT
	.align		4
        /*005c*/ 	.byte	0x03, 0x1b
        /*005e*/ 	.short	0x00ff


	//----- nvinfo : EIATTR_EXTERNS
	.align		4
        /*0060*/ 	.byte	0x04, 0x0f
        /*0062*/ 	.short	(.L_124 - .L_123)


	//   ....[0]....
	.align		4
.L_123:
        /*0064*/ 	.word	index@(vprintf)


	//----- nvinfo : EIATTR_MERCURY_ISA_VERSION
	.align		4
.L_124:
        /*0068*/ 	.byte	0x03, 0x5f
        /*006a*/ 	.short	0x0101


	//----- nvinfo : EIATTR_VRC_CTA_INIT_COUNT
	.align		4
        /*006c*/ 	.byte	0x02, 0x4a
	.zero		1
	.zero		1


	//----- nvinfo : EIATTR_SYSCALL_OFFSETS
	.align		4
        /*0070*/ 	.byte	0x04, 0x46
        /*0072*/ 	.short	(.L_126 - .L_125)


	//   ....[0]....
.L_125:
        /*0074*/ 	.word	0x00000820


	//   ....[1]....
        /*0078*/ 	.word	0x00000a00


	//   ....[2]....
        /*007c*/ 	.word	0x00000c30


	//   ....[3]....
        /*0080*/ 	.word	0x00000d90


	//   ....[4]....
        /*0084*/ 	.word	0x00001140


	//   ....[5]....
        /*0088*/ 	.word	0x00001300


	//   ....[6]....
        /*008c*/ 	.word	0x00001540


	//   ....[7]....
        /*0090*/ 	.word	0x00001680


	//   ....[8]....
        /*0094*/ 	.word	0x00001b70


	//   ....[9]....
        /*0098*/ 	.word	0x00001d10


	//   ....[10]....
        /*009c*/ 	.word	0x00001f60


	//   ....[11]....
        /*00a0*/ 	.word	0x000020a0


	//   ....[12]....
        /*00a4*/ 	.word	0x00002810


	//   ....[13]....
        /*00a8*/ 	.word	0x000029f0


	//   ....[14]....
        /*00ac*/ 	.word	0x00002c20


	//   ....[15]....
        /*00b0*/ 	.word	0x00002d80


	//   ....[16]....
        /*00b4*/ 	.word	0x00003190


	//   ....[17]....
        /*00b8*/ 	.word	0x00003350


	//   ....[18]....
        /*00bc*/ 	.word	0x00003590


	//   ....[19]....
        /*00c0*/ 	.word	0x000036d0


	//   ....[20]....
        /*00c4*/ 	.word	0x00003c00


	//   ....[21]....
        /*00c8*/ 	.word	0x00003da0


	//   ....[22]....
        /*00cc*/ 	.word	0x00003ff0


	//   ....[23]....
        /*00d0*/ 	.word	0x00004130


	//----- nvinfo : EIATTR_EXIT_INSTR_OFFSETS
	.align		4
.L_126:
        /*00d4*/ 	.byte	0x04, 0x1c
        /*00d6*/ 	.short	(.L_128 - .L_127)


	//   ....[0]....
.L_127:
        /*00d8*/ 	.word	0x00000270


	//   ....[1]....
        /*00dc*/ 	.word	0x00001830


	//   ....[2]....
        /*00e0*/ 	.word	0x000021c0


	//   ....[3]....
        /*00e4*/ 	.word	0x000021f0


	//   ....[4]....
        /*00e8*/ 	.word	0x000038a0


	//   ....[5]....
        /*00ec*/ 	.word	0x000038d0


	//   ....[6]....
        /*00f0*/ 	.word	0x00004250


	//----- nvinfo : EIATTR_MAX_THREADS
	.align		4
.L_128:
        /*00f4*/ 	.byte	0x04, 0x05
        /*00f6*/ 	.short	(.L_130 - .L_129)
.L_129:
        /*00f8*/ 	.word	0x00000080
        /*00fc*/ 	.word	0x00000001
        /*0100*/ 	.word	0x00000001


	//----- nvinfo : EIATTR_CRS_STACK_SIZE
	.align		4
.L_130:
        /*0104*/ 	.byte	0x04, 0x1e
        /*0106*/ 	.short	(.L_132 - .L_131)
.L_131:
        /*0108*/ 	.word	0x00000000


	//----- nvinfo : EIATTR_CBANK_PARAM_SIZE
	.align		4
.L_132:
        /*010c*/ 	.byte	0x03, 0x19
        /*010e*/ 	.short	0x0028


	//----- nvinfo : EIATTR_PARAM_CBANK
	.align		4
        /*0110*/ 	.byte	0x04, 0x0a
        /*0112*/ 	.short	(.L_134 - .L_133)
	.align		4
.L_133:
        /*0114*/ 	.word	index@(.nv.constant0._ZN3cub18CUB_300001_SM_10006detail9transform16transform_kernelINS2_10policy_hubILb1EN4cuda3std3__45tupleIJN6thrust24THRUST_300001_SM_1000_NS6detail15normal_iteratorINSA_10device_ptrIsEEEEEEEE10policy1000Ei16colorize_functorNSC_INSD_IiEEEEJPsEEEvT0_iT1_T2_DpNS2_10kernel_argIT3_EE)
        /*0118*/ 	.short	0x0380
        /*011a*/ 	.short	0x0028


	//----- nvinfo : EIATTR_SW_WAR
	.align		4
.L_134:
        /*011c*/ 	.byte	0x04, 0x36
        /*011e*/ 	.short	(.L_136 - .L_135)
.L_135:
        /*0120*/ 	.word	0x00000008
.L_136:


//--------------------- .nv.info._ZN3cub18CUB_300001_SM_10006detail8for_each13static_kernelINS2_12policy_hub_t12policy_500_tEmN6thrust24THRUST_300001_SM_1000_NS8cuda_cub20__uninitialized_fill7functorINS7_10device_ptrIiEEiEEEEvT0_T1_ --------------------------
	.section	.nv.info._ZN3cub18CUB_300001_SM_10006detail8for_each13static_kernelINS2_12policy_hub_t12policy_500_tEmN6thrust24THRUST_300001_SM_1000_NS8cuda_cub20__uninitialized_fill7functorINS7_10device_ptrIiEEiEEEEvT0_T1_,"",@"SHT_CUDA_INFO"
	.sectionflags	@""
	.align	4


	//----- nvinfo : EIATTR_CUDA_API_VERSION
	.align		4
        /*0000*/ 	.byte	0x04, 0x37
        /*0002*/ 	.short	(.L_138 - .L_137)
.L_137:
        /*0004*/ 	.word	0x00000082


	//----- nvinfo : EIATTR_KPARAM_INFO
	.align		4
.L_138:
        /*0008*/ 	.byte	0x04, 0x17
        /*000a*/ 	.short	(.L_140 - .L_139)
.L_139:
        /*000c*/ 	.word	0x00000000
        /*0010*/ 	.short	0x0001
        /*0012*/ 	.short	0x0008
        /*0014*/ 	.byte	0x00, 0xf0, 0x41, 0x00


	//----- nvinfo : EIATTR_KPARAM_INFO
	.align		4
.L_140:
        /*0018*/ 	.byte	0x04, 0x17
        /*001a*/ 	.short	(.L_142 - .L_141)
.L_141:
        /*001c*/ 	.word	0x00000000
        /*0020*/ 	.short	0x0000
        /*0022*/ 	.short	0x0000
        /*0024*/ 	.byte	0x00, 0xf0, 0x21, 0x00


	//----- nvinfo : EIATTR_SPARSE_MMA_MASK
	.align		4
.L_142:
        /*0028*/ 	.byte	0x03, 0x50
        /*002a*/ 	.short	0x0000


	//----- nvinfo : EIATTR_MAXREG_COUNT
	.align		4
        /*002c*/ 	.byte	0x03, 0x1b
        /*002e*/ 	.short	0x00ff


	//----- nvinfo : EIATTR_MERCURY_ISA_VERSION
	.align		4
        /*0030*/ 	.byte	0x03, 0x5f
        /*0032*/ 	.short	0x0101


	//----- nvinfo : EIATTR_VRC_CTA_INIT_COUNT
	.align		4
        /*0034*/ 	.byte	0x02, 0x4a
	.zero		1
	.zero		1


	//----- nvinfo : EIATTR_EXIT_INSTR_OFFSETS
	.align		4
        /*0038*/ 	.byte	0x04, 0x1c
        /*003a*/ 	.short	(.L_144 - .L_143)


	//   ....[0]....
.L_143:
        /*003c*/ 	.word	0x00000130


	//   ....[1]....
        /*0040*/ 	.word	0x00000230


	//   ....[2]....
        /*0044*/ 	.word	0x00000260


	//----- nvinfo : EIATTR_MAX_THREADS
	.align		4
.L_144:
        /*0048*/ 	.byte	0x04, 0x05
        /*004a*/ 	.short	(.L_146 - .L_145)
.L_145:
        /*004c*/ 	.word	0x00000100
        /*0050*/ 	.word	0x00000001
        /*0054*/ 	.word	0x00000001


	//----- nvinfo : EIATTR_CBANK_PARAM_SIZE
	.align		4
.L_146:
        /*0058*/ 	.byte	0x03, 0x19
        /*005a*/ 	.short	0x0018


	//----- nvinfo : EIATTR_PARAM_CBANK
	.align		4
        /*005c*/ 	.byte	0x04, 0x0a
        /*005e*/ 	.short	(.L_148 - .L_147)
	.align		4
.L_147:
        /*0060*/ 	.word	index@(.nv.constant0._ZN3cub18CUB_300001_SM_10006detail8for_each13static_kernelINS2_12policy_hub_t12policy_500_tEmN6thrust24THRUST_300001_SM_1000_NS8cuda_cub20__uninitialized_fill7functorINS7_10device_ptrIiEEiEEEEvT0_T1_)
        /*0064*/ 	.short	0x0380
        /*0066*/ 	.short	0x0018


	//----- nvinfo : EIATTR_SW_WAR
	.align		4
.L_148:
        /*0068*/ 	.byte	0x04, 0x36
        /*006a*/ 	.short	(.L_150 - .L_149)
.L_149:
        /*006c*/ 	.word	0x00000008
.L_150:


//--------------------- .nv.info._ZN3cub18CUB_300001_SM_10006detail8for_each13static_kernelINS2_12policy_hub_t12policy_500_tEmN6thrust24THRUST_300001_SM_1000_NS8cuda_cub20__uninitialized_fill7functorINS7_10device_ptrIsEEsEEEEvT0_T1_ --------------------------
	.section	.nv.info._ZN3cub18CUB_300001_SM_10006detail8for_each13static_kernelINS2_12policy_hub_t12policy_500_tEmN6thrust24THRUST_300001_SM_1000_NS8cuda_cub20__uninitialized_fill7functorINS7_10device_ptrIsEEsEEEEvT0_T1_,"",@"SHT_CUDA_INFO"
	.sectionflags	@""
	.align	4


	//----- nvinfo : EIATTR_CUDA_API_VERSION
	.align		4
        /*0000*/ 	.byte	0x04, 0x37
        /*0002*/ 	.short	(.L_152 - .L_151)
.L_151:
        /*0004*/ 	.word	0x00000082


	//----- nvinfo : EIATTR_KPARAM_INFO
	.align		4
.L_152:
        /*0008*/ 	.byte	0x04, 0x17
        /*000a*/ 	.short	(.L_154 - .L_153)
.L_153:
        /*000c*/ 	.word	0x00000000
        /*0010*/ 	.short	0x0001
        /*0012*/ 	.short	0x0008
        /*0014*/ 	.byte	0x00, 0xf0, 0x41, 0x00


	//----- nvinfo : EIATTR_KPARAM_INFO
	.align		4
.L_154:
        /*0018*/ 	.byte	0x04, 0x17
        /*001a*/ 	.short	(.L_156 - .L_155)
.L_155:
        /*001c*/ 	.word	0x00000000
        /*0020*/ 	.short	0x0000
        /*0022*/ 	.short	0x0000
        /*0024*/ 	.byte	0x00, 0xf0, 0x21, 0x00


	//----- nvinfo : EIATTR_SPARSE_MMA_MASK
	.align		4
.L_156:
        /*0028*/ 	.byte	0x03, 0x50
        /*002a*/ 	.short	0x0000


	//----- nvinfo : EIATTR_MAXREG_COUNT
	.align		4
        /*002c*/ 	.byte	0x03, 0x1b
        /*002e*/ 	.short	0x00ff


	//----- nvinfo : EIATTR_MERCURY_ISA_VERSION
	.align		4
        /*0030*/ 	.byte	0x03, 0x5f
        /*0032*/ 	.short	0x0101


	//----- nvinfo : EIATTR_VRC_CTA_INIT_COUNT
	.align		4
        /*0034*/ 	.byte	0x02, 0x4a
	.zero		1
	.zero		1


	//----- nvinfo : EIATTR_EXIT_INSTR_OFFSETS
	.align		4
        /*0038*/ 	.byte	0x04, 0x1c
        /*003a*/ 	.short	(.L_158 - .L_157)


	//   ....[0]....
.L_157:
        /*003c*/ 	.word	0x00000130


	//   ....[1]....
        /*0040*/ 	.word	0x00000230


	//   ....[2]....
        /*0044*/ 	.word	0x00000260


	//----- nvinfo : EIATTR_MAX_THREADS
	.align		4
.L_158:
        /*0048*/ 	.byte	0x04, 0x05
        /*004a*/ 	.short	(.L_160 - .L_159)
.L_159:
        /*004c*/ 	.word	0x00000100
        /*0050*/ 	.word	0x00000001
        /*0054*/ 	.word	0x00000001


	//----- nvinfo : EIATTR_CBANK_PARAM_SIZE
	.align		4
.L_160:
        /*0058*/ 	.byte	0x03, 0x19
        /*005a*/ 	.short	0x0018


	//----- nvinfo : EIATTR_PARAM_CBANK
	.align		4
        /*005c*/ 	.byte	0x04, 0x0a
        /*005e*/ 	.short	(.L_162 - .L_161)
	.align		4
.L_161:
        /*0060*/ 	.word	index@(.nv.constant0._ZN3cub18CUB_300001_SM_10006detail8for_each13static_kernelINS2_12policy_hub_t12policy_500_tEmN6thrust24THRUST_300001_SM_1000_NS8cuda_cub20__uninitialized_fill7functorINS7_10device_ptrIsEEsEEEEvT0_T1_)
        /*0064*/ 	.short	0x0380
        /*0066*/ 	.short	0x0018


	//----- nvinfo : EIATTR_SW_WAR
	.align		4
.L_162:
        /*0068*/ 	.byte	0x04, 0x36
        /*006a*/ 	.short	(.L_164 - .L_163)
.L_163:
        /*006c*/ 	.word	0x00000008
.L_164:


//--------------------- .nv.info._ZN3cub18CUB_300001_SM_10006detail11EmptyKernelIvEEvv --------------------------
	.section	.nv.info._ZN3cub18CUB_300001_SM_10006detail11EmptyKernelIvEEvv,"",@"SHT_CUDA_INFO"
	.sectionflags	@""
	.align	4


	//----- nvinfo : EIATTR_CUDA_API_VERSION
	.align		4
        /*0000*/ 	.byte	0x04, 0x37
        /*0002*/ 	.short	(.L_166 - .L_165)
.L_165:
        /*0004*/ 	.word	0x00000082


	//----- nvinfo : EIATTR_SPARSE_MMA_MASK
	.align		4
.L_166:
        /*0008*/ 	.byte	0x03, 0x50
        /*000a*/ 	.short	0x0000


	//----- nvinfo : EIATTR_MAXREG_COUNT
	.align		4
        /*000c*/ 	.byte	0x03, 0x1b
        /*000e*/ 	.short	0x00ff


	//----- nvinfo : EIATTR_MERCURY_ISA_VERSION
	.align		4
        /*0010*/ 	.byte	0x03, 0x5f
        /*0012*/ 	.short	0x0101


	//----- nvinfo : EIATTR_VRC_CTA_INIT_COUNT
	.align		4
        /*0014*/ 	.byte	0x02, 0x4a
	.zero		1
	.zero		1


	//----- nvinfo : EIATTR_EXIT_INSTR_OFFSETS
	.align		4
        /*0018*/ 	.byte	0x04, 0x1c
        /*001a*/ 	.short	(.L_168 - .L_167)


	//   ....[0]....
.L_167:
        /*001c*/ 	.word	0x00000010


	//----- nvinfo : EIATTR_SW_WAR
	.align		4
.L_168:
        /*0020*/ 	.byte	0x04, 0x36
        /*0022*/ 	.short	(.L_170 - .L_169)
.L_169:
        /*0024*/ 	.word	0x00000008
.L_170:


//--------------------- .nv.callgraph             --------------------------
	.section	.nv.callgraph,"",@"SHT_CUDA_CALLGRAPH"
	.align	4
	.sectionentsize	8
	.align		4
        /*0000*/ 	.word	0x00000000
	.align		4
        /*0004*/ 	.word	0xffffffff
	.align		4
        /*0008*/ 	.word	index@(_ZN3cub18CUB_300001_SM_10006detail9transform16transform_kernelINS2_10policy_hubILb1EN4cuda3std3__45tupleIJN6thrust24THRUST_300001_SM_1000_NS6detail15normal_iteratorINSA_10device_ptrIsEEEEEEEE10policy1000El16colorize_functorNSC_INSD_IiEEEEJPsEEEvT0_iT1_T2_DpNS2_10kernel_argIT3_EE)
	.align		4
        /*000c*/ 	.word	index@(vprintf)
	.align		4
        /*0010*/ 	.word	index@(_ZN3cub18CUB_300001_SM_10006detail9transform16transform_kernelINS2_10policy_hubILb1EN4cuda3std3__45tupleIJN6thrust24THRUST_300001_SM_1000_NS6detail15normal_iteratorINSA_10device_ptrIsEEEEEEEE10policy1000Ei16colorize_functorNSC_INSD_IiEEEEJPsEEEvT0_iT1_T2_DpNS2_10kernel_argIT3_EE)
	.align		4
        /*0014*/ 	.word	index@(vprintf)
	.align		4
        /*0018*/ 	.word	0x00000000
	.align		4
        /*001c*/ 	.word	0xfffffffe
	.align		4
        /*0020*/ 	.word	0x00000000
	.align		4
        /*0024*/ 	.word	0xfffffffd
	.align		4
        /*0028*/ 	.word	0x00000000
	.align		4
        /*002c*/ 	.word	0xfffffffc


//--------------------- .nv.constant4             --------------------------
	.section	.nv.constant4,"a",@progbits
	.align	8
	.align		8
.nv.constant4:
        /*0000*/ 	.dword	vprintf
	.align		8
        /*0008*/ 	.dword	_ZN34_INTERNAL_9504ae0a_4_k_cu_bb1e4d0a4cuda3std3__45__cpo5beginE
	.align		8
        /*0010*/ 	.dword	_ZN34_INTERNAL_9504ae0a_4_k_cu_bb1e4d0a4cuda3std3__45__cpo3endE
	.align		8
        /*0018*/ 	.dword	_ZN34_INTERNAL_9504ae0a_4_k_cu_bb1e4d0a4cuda3std3__45__cpo6cbeginE
	.align		8
        /*0020*/ 	.dword	_ZN34_INTERNAL_9504ae0a_4_k_cu_bb1e4d0a4cuda3std3__45__cpo4cendE
	.align		8
        /*0028*/ 	.dword	_ZN34_INTERNAL_9504ae0a_4_k_cu_bb1e4d0a4cuda3std3__45__cpo6rbeginE
	.align		8
        /*0030*/ 	.dword	_ZN34_INTERNAL_9504ae0a_4_k_cu_bb1e4d0a4cuda3std3__45__cpo4rendE
	.align		8
        /*0038*/ 	.dword	_ZN34_INTERNAL_9504ae0a_4_k_cu_bb1e4d0a4cuda3std3__45__cpo7crbeginE
	.align		8
        /*0040*/ 	.dword	_ZN34_INTERNAL_9504ae0a_4_k_cu_bb1e4d0a4cuda3std3__45__cpo5crendE
	.align		8
        /*0048*/ 	.dword	_ZN34_INTERNAL_9504ae0a_4_k_cu_bb1e4d0a4cuda3std3__436_GLOBAL__N__9504ae0a_4_k_cu_bb1e4d0a6ignoreE
	.align		8
        /*0050*/ 	.dword	_ZN34_INTERNAL_9504ae0a_4_k_cu_bb1e4d0a4cuda3std3__419piecewise_constructE
	.align		8
        /*0058*/ 	.dword	_ZN34_INTERNAL_9504ae0a_4_k_cu_bb1e4d0a4cuda3std3__48in_placeE
	.align		8
        /*0060*/ 	.dword	_ZN34_INTERNAL_9504ae0a_4_k_cu_bb1e4d0a4cuda3std3__420unreachable_sentinelE
	.align		8
        /*0068*/ 	.dword	_ZN34_INTERNAL_9504ae0a_4_k_cu_bb1e4d0a4cuda3std3__47nulloptE
	.align		8
        /*0070*/ 	.dword	_ZN34_INTERNAL_9504ae0a_4_k_cu_bb1e4d0a4cuda3std3__48unexpectE
	.align		8
        /*0078*/ 	.dword	_ZN34_INTERNAL_9504ae0a_4_k_cu_bb1e4d0a4cuda3std6ranges3__45__cpo4swapE
	.align		8
        /*0080*/ 	.dword	_ZN34_INTERNAL_9504ae0a_4_k_cu_bb1e4d0a4cuda3std6ranges3__45__cpo9iter_moveE
	.align		8
        /*0088*/ 	.dword	_ZN34_INTERNAL_9504ae0a_4_k_cu_bb1e4d0a4cuda3std6ranges3__45__cpo5beginE
	.align		8
        /*0090*/ 	.dword	_ZN34_INTERNAL_9504ae0a_4_k_cu_bb1e4d0a4cuda3std6ranges3__45__cpo3endE
	.align		8
        /*0098*/ 	.dword	_ZN34_INTERNAL_9504ae0a_4_k_cu_bb1e4d0a4cuda3std6ranges3__45__cpo6cbeginE
	.align		8
        /*00a0*/ 	.dword	_ZN34_INTERNAL_9504ae0a_4_k_cu_bb1e4d0a4cuda3std6ranges3__45__cpo4cendE
	.align		8
        /*00a8*/ 	.dword	_ZN34_INTERNAL_9504ae0a_4_k_cu_bb1e4d0a4cuda3std6ranges3__45__cpo7advanceE
	.align		8
        /*00b0*/ 	.dword	_ZN34_INTERNAL_9504ae0a_4_k_cu_bb1e4d0a4cuda3std6ranges3__45__cpo9iter_swapE
	.align		8
        /*00b8*/ 	.dword	_ZN34_INTERNAL_9504ae0a_4_k_cu_bb1e4d0a4cuda3std6ranges3__45__cpo4nextE
	.align		8
        /*00c0*/ 	.dword	_ZN34_INTERNAL_9504ae0a_4_k_cu_bb1e4d0a4cuda3std6ranges3__45__cpo4prevE
	.align		8
        /*00c8*/ 	.dword	_ZN34_INTERNAL_9504ae0a_4_k_cu_bb1e4d0a4cuda3std6ranges3__45__cpo4dataE
	.align		8
        /*00d0*/ 	.dword	_ZN34_INTERNAL_9504ae0a_4_k_cu_bb1e4d0a4cuda3std6ranges3__45__cpo5cdataE
	.align		8
        /*00d8*/ 	.dword	_ZN34_INTERNAL_9504ae0a_4_k_cu_bb1e4d0a4cuda3std6ranges3__45__cpo4sizeE
	.align		8
        /*00e0*/ 	.dword	_ZN34_INTERNAL_9504ae0a_4_k_cu_bb1e4d0a4cuda3std6ranges3__45__cpo5ssizeE
	.align		8
        /*00e8*/ 	.dword	_ZN34_INTERNAL_9504ae0a_4_k_cu_bb1e4d0a4cuda3std6ranges3__45__cpo8distanceE
	.align		8
        /*00f0*/ 	.dword	_ZN34_INTERNAL_9504ae0a_4_k_cu_bb1e4d0a6thrust24THRUST_300001_SM_1000_NS8cuda_cub3parE
	.align		8
        /*00f8*/ 	.dword	_ZN34_INTERNAL_9504ae0a_4_k_cu_bb1e4d0a6thrust24THRUST_300001_SM_1000_NS8cuda_cub10par_nosyncE
	.align		8
        /*0100*/ 	.dword	_ZN34_INTERNAL_9504ae0a_4_k_cu_bb1e4d0a6thrust24THRUST_300001_SM_1000_NS6system6detail10sequential3seqE
	.align		8
        /*0108*/ 	.dword	_ZN34_INTERNAL_9504ae0a_4_k_cu_bb1e4d0a6thrust24THRUST_300001_SM_1000_NS12placeholders2_1E
	.align		8
        /*0110*/ 	.dword	_ZN34_INTERNAL_9504ae0a_4_k_cu_bb1e4d0a6thrust24THRUST_300001_SM_1000_NS12placeholders2_2E
	.align		8
        /*0118*/ 	.dword	_ZN34_INTERNAL_9504ae0a_4_k_cu_bb1e4d0a6thrust24THRUST_300001_SM_1000_NS12placeholders2_3E
	.align		8
        /*0120*/ 	.dword	_ZN34_INTERNAL_9504ae0a_4_k_cu_bb1e4d0a6thrust24THRUST_300001_SM_1000_NS12placeholders2_4E
	.align		8
        /*0128*/ 	.dword	_ZN34_INTERNAL_9504ae0a_4_k_cu_bb1e4d0a6thrust24THRUST_300001_SM_1000_NS12placeholders2_5E
	.align		8
        /*0130*/ 	.dword	_ZN34_INTERNAL_9504ae0a_4_k_cu_bb1e4d0a6thrust24THRUST_300001_SM_1000_NS12placeholders2_6E
	.align		8
        /*0138*/ 	.dword	_ZN34_INTERNAL_9504ae0a_4_k_cu_bb1e4d0a6thrust24THRUST_300001_SM_1000_NS12placeholders2_7E
	.align		8
        /*0140*/ 	.dword	_ZN34_INTERNAL_9504ae0a_4_k_cu_bb1e4d0a6thrust24THRUST_300001_SM_1000_NS12placeholders2_8E
	.align		8
        /*0148*/ 	.dword	_ZN34_INTERNAL_9504ae0a_4_k_cu_bb1e4d0a6thrust24THRUST_300001_SM_1000_NS12placeholders2_9E
	.align		8
        /*0150*/ 	.dword	_ZN34_INTERNAL_9504ae0a_4_k_cu_bb1e4d0a6thrust24THRUST_300001_SM_1000_NS12placeholders3_10E
	.align		8
        /*0158*/ 	.dword	_ZN34_INTERNAL_9504ae0a_4_k_cu_bb1e4d0a6thrust24THRUST_300001_SM_1000_NS3seqE
	.align		8
        /*0160*/ 	.dword	$str
	.align		8
        /*0168*/ 	.dword	$str$1
	.align		8
        /*0170*/ 	.dword	$str$2
	.align		8
        /*0178*/ 	.dword	$str$3


//--------------------- .text._ZN3cub18CUB_300001_SM_10006detail9transform16transform_kernelINS2_10policy_hubILb1EN4cuda3std3__45tupleIJN6thrust24THRUST_300001_SM_1000_NS6detail15normal_iteratorINSA_10device_ptrIsEEEEEEEE10policy1000El16colorize_functorNSC_INSD_IiEEEEJPsEEEvT0_iT1_T2_DpNS2_10kernel_argIT3_EE --------------------------
	.section	.text._ZN3cub18CUB_300001_SM_10006detail9transform16transform_kernelINS2_10policy_hubILb1EN4cuda3std3__45tupleIJN6thrust24THRUST_300001_SM_1000_NS6detail15normal_iteratorINSA_10device_ptrIsEEEEEEEE10policy1000El16colorize_functorNSC_INSD_IiEEEEJPsEEEvT0_iT1_T2_DpNS2_10kernel_argIT3_EE,"ax",@progbits
	.align	128
        .global         _ZN3cub18CUB_300001_SM_10006detail9transform16transform_kernelINS2_10policy_hubILb1EN4cuda3std3__45tupleIJN6thrust24THRUST_300001_SM_1000_NS6detail15normal_iteratorINSA_10device_ptrIsEEEEEEEE10policy1000El16colorize_functorNSC_INSD_IiEEEEJPsEEEvT0_iT1_T2_DpNS2_10kernel_argIT3_EE
        .type           _ZN3cub18CUB_300001_SM_10006detail9transform16transform_kernelINS2_10policy_hubILb1EN4cuda3std3__45tupleIJN6thrust24THRUST_300001_SM_1000_NS6detail15normal_iteratorINSA_10device_ptrIsEEEEEEEE10policy1000El16colorize_functorNSC_INSD_IiEEEEJPsEEEvT0_iT1_T2_DpNS2_10kernel_argIT3_EE,@function
        .size           _ZN3cub18CUB_300001_SM_10006detail9transform16transform_kernelINS2_10policy_hubILb1EN4cuda3std3__45tupleIJN6thrust24THRUST_300001_SM_1000_NS6detail15normal_iteratorINSA_10device_ptrIsEEEEEEEE10policy1000El16colorize_functorNSC_INSD_IiEEEEJPsEEEvT0_iT1_T2_DpNS2_10kernel_argIT3_EE,(.L_x_334 - _ZN3cub18CUB_300001_SM_10006detail9transform16transform_kernelINS2_10policy_hubILb1EN4cuda3std3__45tupleIJN6thrust24THRUST_300001_SM_1000_NS6detail15normal_iteratorINSA_10device_ptrIsEEEEEEEE10policy1000El16colorize_functorNSC_INSD_IiEEEEJPsEEEvT0_iT1_T2_DpNS2_10kernel_argIT3_EE)
        .other          _ZN3cub18CUB_300001_SM_10006detail9transform16transform_kernelINS2_10policy_hubILb1EN4cuda3std3__45tupleIJN6thrust24THRUST_300001_SM_1000_NS6detail15normal_iteratorINSA_10device_ptrIsEEEEEEEE10policy1000El16colorize_functorNSC_INSD_IiEEEEJPsEEEvT0_iT1_T2_DpNS2_10kernel_argIT3_EE,@"STO_CUDA_ENTRY STV_DEFAULT"
_ZN3cub18CUB_300001_SM_10006detail9transform16transform_kernelINS2_10policy_hubILb1EN4cuda3std3__45tupleIJN6thrust24THRUST_300001_SM_1000_NS6detail15normal_iteratorINSA_10device_ptrIsEEEEEEEE10policy1000El16colorize_functorNSC_INSD_IiEEEEJPsEEEvT0_iT1_T2_DpNS2_10kernel_argIT3_EE:
.text._ZN3cub18CUB_300001_SM_10006detail9transform16transform_kernelINS2_10policy_hubILb1EN4cuda3std3__45tupleIJN6thrust24THRUST_300001_SM_1000_NS6detail15normal_iteratorINSA_10device_ptrIsEEEEEEEE10policy1000El16colorize_functorNSC_INSD_IiEEEEJPsEEEvT0_iT1_T2_DpNS2_10kernel_argIT3_EE:
[----:B------:R-:W0:Y:S08]  /*0000*/  LDC R1, c[0x0][0x37c] ;  /* 0x0000df00ff017b82 */ /* 0x000e300000000800 */
[----:B------:R-:W1:Y:S01]  /*0010*/  LDC R6, c[0x0][0x388] ;  /* 0x0000e200ff067b82 */ /* 0x000e620000000800 */
[----:B------:R-:W2:Y:S01]  /*0020*/  LDCU.64 UR6, c[0x0][0x380] ;  /* 0x00007000ff0677ac */ /* 0x000ea20008000a00 */
[----:B------:R-:W3:Y:S01]  /*0030*/  S2R R24, SR_TID.X ;  /* 0x0000000000187919 */ /* 0x000ee20000002100 */
[----:B0-----:R-:W-:Y:S01]  /*0040*/  VIADD R1, R1, 0xfffffff0 ;  /* 0xfffffff001017836 */ /* 0x001fe20000000000 */
[----:B------:R-:W-:Y:S01]  /*0050*/  BSSY.RECONVERGENT B0, `(.L_x_0) ;  /* 0x0000026000007945 */ /* 0x000fe20003800200 */
[----:B------:R-:W0:Y:S03]  /*0060*/  LDCU UR5, c[0x0][0x2fc] ;  /* 0x00005f80ff0577ac */ /* 0x000e260008000800 */
[----:B------:R-:W4:Y:S01]  /*0070*/  S2UR UR4, SR_CTAID.X ;  /* 0x00000000000479c3 */ /* 0x000f220000002500 */
[----:B------:R-:W0:Y:S07]  /*0080*/  LDCU.64 UR36, c[0x0][0x358] ;  /* 0x00006b00ff2477ac */ /* 0x000e2e0008000a00 */
[----:B------:R-:W5:Y:S01]  /*0090*/  LDC.64 R30, c[0x0][0x3a0] ;  /* 0x0000e800ff1e7b82 */ /* 0x000f620000000a00 */
[----:B-1----:R-:W-:-:S07]  /*00a0*/  IMAD.SHL.U32 R4, R6, 0x80, RZ ;  /* 0x0000008006047824 */ /* 0x002fce00078e00ff */
[----:B------:R-:W1:Y:S01]  /*00b0*/  LDC.64 R32, c[0x0][0x398] ;  /* 0x0000e600ff207b82 */ /* 0x000e620000000a00 */
[----:B------:R-:W-:Y:S01]  /*00c0*/  SHF.R.S32.HI R0, RZ, 0x1f, R4 ;  /* 0x0000001fff007819 */ /* 0x000fe20000011404 */
[----:B----4-:R-:W-:-:S04]  /*00d0*/  IMAD.WIDE.U32 R2, R4, UR4, RZ ;  /* 0x0000000404027c25 */ /* 0x010fc8000f8e00ff */
[----:B------:R-:W-:Y:S01]  /*00e0*/  IMAD R5, R0, UR4, RZ ;  /* 0x0000000400057c24 */ /* 0x000fe2000f8e02ff */
[----:B--2---:R-:W-:Y:S01]  /*00f0*/  IADD3 R27, P0, PT, -R2, UR6, RZ ;  /* 0x00000006021b7c10 */ /* 0x004fe2000ff1e1ff */
[----:B------:R-:W2:Y:S01]  /*0100*/  LDCU UR4, c[0x0][0x2f8] ;  /* 0x00005f00ff0477ac */ /* 0x000ea20008000800 */
[----:B---3--:R-:W-:Y:S01]  /*0110*/  IMAD.SHL.U32 R7, R24, 0x80, RZ ;  /* 0x0000008018077824 */ /* 0x008fe200078e00ff */
[----:B-----5:R-:W-:Y:S01]  /*0120*/  LEA R30, P4, R2, R30, 0x1 ;  /* 0x0000001e021e7211 */ /* 0x020fe200078808ff */
[----:B------:R-:W-:-:S05]  /*0130*/  IMAD.IADD R8, R3, 0x1, R5 ;  /* 0x0000000103087824 */ /* 0x000fca00078e0205 */
[----:B------:R-:W-:Y:S02]  /*0140*/  IADD3.X R5, PT, PT, ~R8, UR7, RZ, P0, !PT ;  /* 0x0000000708057c10 */ /* 0x000fe400087fe5ff */
[----:B------:R-:W-:Y:S02]  /*0150*/  ISETP.LT.U32.AND P0, PT, R27, R4, PT ;  /* 0x000000041b00720c */ /* 0x000fe40003f01070 */
[C---:B-1----:R-:W-:Y:S02]  /*0160*/  LEA R32, P3, R2.reuse, R32, 0x2 ;  /* 0x0000002002207211 */ /* 0x042fe400078610ff */
[----:B------:R-:W-:Y:S02]  /*0170*/  ISETP.LT.AND.EX P0, PT, R5, R0, PT, P0 ;  /* 0x000000000500720c */ /* 0x000fe40003f01300 */
[----:B------:R-:W-:Y:S02]  /*0180*/  LEA.HI.X R31, R2, R31, R8, 0x1, P4 ;  /* 0x0000001f021f7211 */ /* 0x000fe400020f0c08 */
[----:B------:R-:W-:-:S02]  /*0190*/  SEL R27, R27, R4, P0 ;  /* 0x000000041b1b7207 */ /* 0x000fc40000000000 */
[----:B--2---:R-:W-:Y:S02]  /*01a0*/  IADD3 R17, P2, PT, R1, UR4, RZ ;  /* 0x0000000401117c10 */ /* 0x004fe4000ff5e0ff */
[----:B------:R-:W-:Y:S01]  /*01b0*/  ISETP.NE.AND P0, PT, R4, R27, PT ;  /* 0x0000001b0400720c */ /* 0x000fe20003f05270 */
[----:B------:R-:W-:Y:S01]  /*01c0*/  IMAD.SHL.U32 R0, R27, 0x2, RZ ;  /* 0x000000021b007824 */ /* 0x000fe200078e00ff */
[----:B------:R-:W-:Y:S01]  /*01d0*/  LEA.HI.X R33, R2, R33, R8, 0x2, P3 ;  /* 0x0000002102217211 */ /* 0x000fe200018f1408 */
[----:B0-----:R-:W-:-:S03]  /*01e0*/  IMAD.X R16, RZ, RZ, UR5, P2 ;  /* 0x00000005ff107e24 */ /* 0x001fc600090e06ff */
[----:B------:R-:W-:-:S13]  /*01f0*/  ISETP.GE.AND P1, PT, R7, R0, PT ;  /* 0x000000000700720c */ /* 0x000fda0003f26270 */
[----:B------:R-:W-:Y:S05]  /*0200*/  @P1 BRA `(.L_x_1) ;  /* 0x0000000000281947 */ /* 0x000fea0003800000 */
[----:B------:R-:W0:Y:S02]  /*0210*/  LDC.64 R4, c[0x0][0x3a0] ;  /* 0x0000e800ff047b82 */ /* 0x000e240000000a00 */
[----:B0-----:R-:W-:-:S04]  /*0220*/  LEA R4, P1, R2, R4, 0x1 ;  /* 0x0000000402047211 */ /* 0x001fc800078208ff */
[----:B------:R-:W-:-:S03]  /*0230*/  LEA.HI.X R5, R2, R5, R8, 0x1, P1 ;  /* 0x0000000502057211 */ /* 0x000fc600008f0c08 */
[----:B------:R-:W-:-:S07]  /*0240*/  IMAD.WIDE.U32 R2, R24, 0x80, R4 ;  /* 0x0000008018027825 */ /* 0x000fce00078e0004 */
.L_x_2:
[----:B------:R-:W-:Y:S01]  /*0250*/  IADD3 R7, PT, PT, R7, 0x4000, RZ ;  /* 0x0000400007077810 */ /* 0x000fe20007ffe0ff */
[----:B------:R0:W-:Y:S03]  /*0260*/  CCTL.E.PF2 [R2] ;  /* 0x000000000200798f */ /* 0x0001e60000800100 */
[----:B------:R-:W-:Y:S02]  /*0270*/  ISETP.GE.AND P1, PT, R7, R0, PT ;  /* 0x000000000700720c */ /* 0x000fe40003f26270 */
[----:B0-----:R-:W-:-:S05]  /*0280*/  IADD3 R2, P2, PT, R2, 0x4000, RZ ;  /* 0x0000400002027810 */ /* 0x001fca0007f5e0ff */
[----:B------:R-:W-:-:S06]  /*0290*/  IMAD.X R3, RZ, RZ, R3, P2 ;  /* 0x000000ffff037224 */ /* 0x000fcc00010e0603 */
[----:B------:R-:W-:Y:S05]  /*02a0*/  @!P1 BRA `(.L_x_2) ;  /* 0xfffffffc00e89947 */ /* 0x000fea000383ffff */
.L_x_1:
[----:B------:R-:W-:Y:S05]  /*02b0*/  BSYNC.RECONVERGENT B0 ;  /* 0x0000000000007941 */ /* 0x000fea0003800200 */
.L_x_0:
[----:B------:R-:W-:Y:S05]  /*02c0*/  @!P0 BRA `(.L_x_3) ;  /* 0x0000002000188947 */ /* 0x000fea0003800000 */
[----:B------:R-:W-:-:S13]  /*02d0*/  ISETP.GE.AND P0, PT, R6, 0x1, PT ;  /* 0x000000010600780c */ /* 0x000fda0003f06270 */
[----:B------:R-:W-:Y:S05]  /*02e0*/  @!P0 EXIT ;  /* 0x000000000000894d */ /* 0x000fea0003800000 */
[----:B------:R-:W0:Y:S02]  /*02f0*/  LDC R2, c[0x0][0x38c] ;  /* 0x0000e300ff027b82 */ /* 0x000e240000000800 */
[----:B0-----:R-:W-:-:S05]  /*0300*/  VIADD R0, R2, 0x1800000 ;  /* 0x0180000002007836 */ /* 0x001fca0000000000 */
[----:B------:R-:W-:-:S04]  /*0310*/  LOP3.LUT R0, R0, 0x7f800000, RZ, 0xc0, !PT ;  /* 0x7f80000000007812 */ /* 0x000fc800078ec0ff */
[----:B------:R-:W-:-:S13]  /*0320*/  ISETP.GT.U32.AND P0, PT, R0, 0x1ffffff, PT ;  /* 0x01ffffff0000780c */ /* 0x000fda0003f04070 */
[----:B------:R-:W-:Y:S05]  /*0330*/  @P0 BRA `(.L_x_4) ;  /* 0x0000000000180947 */ /* 0x000fea0003800000 */
[----:B------:R-:W0:Y:S01]  /*0340*/  LDCU UR4, c[0x0][0x38c] ;  /* 0x00007180ff0477ac */ /* 0x000e220008000800 */
[----:B------:R-:W-:Y:S01]  /*0350*/  MOV R0, 0x380 ;  /* 0x0000038000007802 */ /* 0x000fe20000000f00 */
[----:B0-----:R-:W-:-:S07]  /*0360*/  IMAD.U32 R6, RZ, RZ, UR4 ;  /* 0x00000004ff067e24 */ /* 0x001fce000f8e00ff */
[----:B------:R-:W-:Y:S05]  /*0370*/  CALL.REL.NOINC `($__internal_0_$__cuda_sm20_rcp_rn_f32_slowpath) ;  /* 0x0000003c00d07944 */ /* 0x000fea0003c00000 */
[----:B------:R-:W-:Y:S01]  /*0380*/  IMAD.MOV.U32 R25, RZ, RZ, R5 ;  /* 0x000000ffff197224 */ /* 0x000fe200078e0005 */
[----:B------:R-:W-:Y:S06]  /*0390*/  BRA `(.L_x_5) ;  /* 0x0000000000107947 */ /* 0x000fec0003800000 */
.L_x_4:
[----:B------:R-:W0:Y:S02]  /*03a0*/  MUFU.RCP R25, R2 ;  /* 0x0000000200197308 */ /* 0x000e240000001000 */
[----:B0-----:R-:W-:-:S04]  /*03b0*/  FFMA R0, R25, R2, -1 ;  /* 0xbf80000019007423 */ /* 0x001fc80000000002 */
[----:B------:R-:W-:-:S04]  /*03c0*/  FADD.FTZ R0, -R0, -RZ ;  /* 0x800000ff00007221 */ /* 0x000fc80000010100 */
[----:B------:R-:W-:-:S07]  /*03d0*/  FFMA R25, R25, R0, R25 ;  /* 0x0000000019197223 */ /* 0x000fce0000000019 */
.L_x_5:
        /* <DEDUP_REMOVED lines=9> */
[----:B------:R-:W-:Y:S01]  /*0470*/  MOV R26, R5 ;  /* 0x00000005001a7202 */ /* 0x000fe20000000f00 */
[----:B------:R-:W-:Y:S06]  /*0480*/  BRA `(.L_x_7) ;  /* 0x0000000000107947 */ /* 0x000fec0003800000 */
.L_x_6:
[----:B------:R-:W0:Y:S02]  /*0490*/  MUFU.RCP R26, R5 ;  /* 0x00000005001a7308 */ /* 0x000e240000001000 */
[----:B0-----:R-:W-:-:S04]  /*04a0*/  FFMA R0, R26, R5, -1 ;  /* 0xbf8000001a007423 */ /* 0x001fc80000000005 */
[----:B------:R-:W-:-:S04]  /*04b0*/  FADD.FTZ R3, -R0, -RZ ;  /* 0x800000ff00037221 */ /* 0x000fc80000010100 */
[----:B------:R-:W-:-:S07]  /*04c0*/  FFMA R26, R26, R3, R26 ;  /* 0x000000031a1a7223 */ /* 0x000fce000000001a */
.L_x_7:
[----:B------:R-:W0:Y:S01]  /*04d0*/  LDCU UR4, c[0x0][0x388] ;  /* 0x00007100ff0477ac */ /* 0x000e220008000800 */
[----:B------:R-:W-:Y:S01]  /*04e0*/  FADD R25, -R26, R25 ;  /* 0x000000191a197221 */ /* 0x000fe20000000100 */
[----:B------:R-:W-:Y:S02]  /*04f0*/  IMAD.MOV.U32 R19, RZ, RZ, RZ ;  /* 0x000000ffff137224 */ /* 0x000fe400078e00ff */
[----:B0-----:R-:W-:-:S05]  /*0500*/  IMAD.U32 R0, RZ, RZ, UR4 ;  /* 0x00000004ff007e24 */ /* 0x001fca000f8e00ff */
[----:B------:R-:W-:-:S13]  /*0510*/  ISETP.NE.AND P0, PT, R0, 0x1, PT ;  /* 0x000000010000780c */ /* 0x000fda0003f05270 */
[----:B------:R-:W-:Y:S05]  /*0520*/  @!P0 BRA `(.L_x_8) ;  /* 0x00000014000c8947 */ /* 0x000fea0003800000 */
[----:B------:R-:W-:Y:S01]  /*0530*/  LOP3.LUT R23, R0, 0x7ffffffe, RZ, 0xc0, !PT ;  /* 0x7ffffffe00177812 */ /* 0x000fe200078ec0ff */
[----:B------:R-:W-:Y:S01]  /*0540*/  BSSY.RECONVERGENT B6, `(.L_x_9) ;  /* 0x000013d000067945 */ /* 0x000fe20003800200 */
[----:B------:R-:W0:Y:S03]  /*0550*/  LDCU UR38, c[0x0][0x38c] ;  /* 0x00007180ff2677ac */ /* 0x000e260008000800 */
[----:B------:R-:W-:-:S07]  /*0560*/  IMAD.MOV R23, RZ, RZ, -R23 ;  /* 0x000000ffff177224 */ /* 0x000fce00078e0a17 */
.L_x_54:
[C---:B------:R-:W-:Y:S01]  /*0570*/  ISETP.GE.AND P0, PT, R24.reuse, R27, PT ;  /* 0x0000001b1800720c */ /* 0x040fe20003f06270 */
[----:B------:R-:W-:Y:S01]  /*0580*/  VIADD R23, R23, 0x2 ;  /* 0x0000000217177836 */ /* 0x000fe20000000000 */
[----:B------:R-:W-:Y:S01]  /*0590*/  BSSY.RECONVERGENT B7, `(.L_x_10) ;  /* 0x0000098000077945 */ /* 0x000fe20003800200 */
[----:B------:R-:W-:-:S03]  /*05a0*/  VIADD R22, R24, 0x80 ;  /* 0x0000008018167836 */ /* 0x000fc60000000000 */
[----:B------:R-:W-:-:S04]  /*05b0*/  ISETP.NE.AND P1, PT, R23, RZ, PT ;  /* 0x000000ff1700720c */ /* 0x000fc80003f25270 */
[----:B------:R-:W-:-:S03]  /*05c0*/  P2R R28, PR, RZ, 0x2 ;  /* 0x00000002ff1c7803 */ /* 0x000fc60000000000 */
[----:B01----:R-:W-:Y:S06]  /*05d0*/  @P0 BRA `(.L_x_11) ;  /* 0x00000008004c0947 */ /* 0x003fec0003800000 */
[----:B------:R-:W-:Y:S01]  /*05e0*/  IMAD.WIDE R2, R24, 0x2, R30 ;  /* 0x0000000218027825 */ /* 0x000fe200078e021e */
[----:B------:R-:W1:Y:S05]  /*05f0*/  LDC R6, c[0x0][0x390] ;  /* 0x0000e400ff067b82 */ /* 0x000e6a0000000800 */
[----:B------:R-:W2:Y:S01]  /*0600*/  LDG.E.U16 R2, desc[UR36][R2.64] ;  /* 0x0000002402027981 */ /* 0x000ea2000c1e1500 */
[----:B------:R-:W-:Y:S01]  /*0610*/  BSSY.RECONVERGENT B0, `(.L_x_12) ;  /* 0x0000010000007945 */ /* 0x000fe20003800200 */
[----:B--2---:R-:W1:Y:S02]  /*0620*/  I2F.S16 R0, R2 ;  /* 0x0000000200007306 */ /* 0x004e640000101400 */
[----:B-1----:R-:W-:-:S02]  /*0630*/  FSETP.GT.AND P0, PT, R0, R6, PT ;  /* 0x000000060000720b */ /* 0x002fc40003f04000 */
[----:B0-----:R-:W-:-:S11]  /*0640*/  FSETP.GEU.AND P1, PT, R0, UR38, PT ;  /* 0x0000002600007c0b */ /* 0x001fd6000bf2e000 */
[----:B------:R-:W-:-:S05]  /*0650*/  @!P0 FSEL R6, R0, UR38, P1 ;  /* 0x0000002600068c08 */ /* 0x000fca0008800000 */
[----:B------:R-:W-:-:S05]  /*0660*/  VIADD R0, R6, 0x1800000 ;  /* 0x0180000006007836 */ /* 0x000fca0000000000 */
[----:B------:R-:W-:-:S04]  /*0670*/  LOP3.LUT R0, R0, 0x7f800000, RZ, 0xc0, !PT ;  /* 0x7f80000000007812 */ /* 0x000fc800078ec0ff */
[----:B------:R-:W-:-:S13]  /*0680*/  ISETP.GT.U32.AND P0, PT, R0, 0x1ffffff, PT ;  /* 0x01ffffff0000780c */ /* 0x000fda0003f04070 */
[----:B------:R-:W-:Y:S05]  /*0690*/  @P0 BRA `(.L_x_13) ;  /* 0x00000000000c0947 */ /* 0x000fea0003800000 */
[----:B------:R-:W-:-:S07]  /*06a0*/  MOV R0, 0x6c0 ;  /* 0x000006c000007802 */ /* 0x000fce0000000f00 */
[----:B------:R-:W-:Y:S05]  /*06b0*/  CALL.REL.NOINC `($__internal_0_$__cuda_sm20_rcp_rn_f32_slowpath) ;  /* 0x0000003c00007944 */ /* 0x000fea0003c00000 */
[----:B------:R-:W-:Y:S05]  /*06c0*/  BRA `(.L_x_14) ;  /* 0x0000000000107947 */ /* 0x000fea0003800000 */
.L_x_13:
[----:B------:R-:W0:Y:S02]  /*06d0*/  MUFU.RCP R5, R6 ;  /* 0x0000000600057308 */ /* 0x000e240000001000 */
[----:B0-----:R-:W-:-:S04]  /*06e0*/  FFMA R0, R6, R5, -1 ;  /* 0xbf80000006007423 */ /* 0x001fc80000000005 */
[----:B------:R-:W-:-:S04]  /*06f0*/  FADD.FTZ R0, -R0, -RZ ;  /* 0x800000ff00007221 */ /* 0x000fc80000010100 */
[----:B------:R-:W-:-:S07]  /*0700*/  FFMA R5, R5, R0, R5 ;  /* 0x0000000005057223 */ /* 0x000fce0000000005 */
.L_x_14:
[----:B------:R-:W-:Y:S05]  /*0710*/  BSYNC.RECONVERGENT B0 ;  /* 0x0000000000007941 */ /* 0x000fea0003800200 */
.L_x_12:
[----:B------:R-:W0:Y:S01]  /*0720*/  MUFU.RCP R0, R25 ;  /* 0x0000001900007308 */ /* 0x000e220000001000 */
[----:B------:R-:W-:Y:S01]  /*0730*/  FADD R4, R5, -R26 ;  /* 0x8000001a05047221 */ /* 0x000fe20000000000 */
[----:B------:R-:W-:Y:S06]  /*0740*/  BSSY.RECONVERGENT B0, `(.L_x_15) ;  /* 0x000000b000007945 */ /* 0x000fec0003800200 */
[----:B------:R-:W1:Y:S01]  /*0750*/  FCHK P0, R4, R25 ;  /* 0x0000001904007302 */ /* 0x000e620000000000 */
[----:B0-----:R-:W-:-:S04]  /*0760*/  FFMA R3, -R25, R0, 1 ;  /* 0x3f80000019037423 */ /* 0x001fc80000000100 */
[----:B------:R-:W-:-:S04]  /*0770*/  FFMA R3, R0, R3, R0 ;  /* 0x0000000300037223 */ /* 0x000fc80000000000 */
[----:B------:R-:W-:-:S04]  /*0780*/  FFMA R0, R4, R3, RZ ;  /* 0x0000000304007223 */ /* 0x000fc800000000ff */
[----:B------:R-:W-:-:S04]  /*0790*/  FFMA R5, -R25, R0, R4 ;  /* 0x0000000019057223 */ /* 0x000fc80000000104 */
[----:B------:R-:W-:Y:S01]  /*07a0*/  FFMA R0, R3, R5, R0 ;  /* 0x0000000503007223 */ /* 0x000fe20000000000 */
[----:B-1----:R-:W-:Y:S06]  /*07b0*/  @!P0 BRA `(.L_x_16) ;  /* 0x00000000000c8947 */ /* 0x002fec0003800000 */
[----:B------:R-:W-:Y:S02]  /*07c0*/  MOV R0, R4 ;  /* 0x0000000400007202 */ /* 0x000fe40000000f00 */
[----:B------:R-:W-:-:S07]  /*07d0*/  MOV R4, 0x7f0 ;  /* 0x000007f000047802 */ /* 0x000fce0000000f00 */
[----:B------:R-:W-:Y:S05]  /*07e0*/  CALL.REL.NOINC `($__internal_1_$__cuda_sm3x_div_rn_noftz_f32_slowpath) ;  /* 0x0000003c00887944 */ /* 0x000fea0003c00000 */
.L_x_16:
[----:B------:R-:W-:Y:S05]  /*07f0*/  BSYNC.RECONVERGENT B0 ;  /* 0x0000000000007941 */ /* 0x000fea0003800200 */
.L_x_15:
[----:B------:R-:W0:Y:S01]  /*0800*/  F2F.F64.F32 R10, R0 ;  /* 0x00000000000a7310 */ /* 0x000e220000201800 */
[----:B------:R-:W-:Y:S01]  /*0810*/  MOV R8, 0x0 ;  /* 0x0000000000087802 */ /* 0x000fe20000000f00 */
[----:B------:R-:W1:Y:S01]  /*0820*/  LDCU.64 UR4, c[0x4][0x160] ;  /* 0x01002c00ff0477ac */ /* 0x000e620008000a00 */
[----:B------:R-:W-:Y:S01]  /*0830*/  PRMT R12, R2, 0x9910, RZ ;  /* 0x00009910020c7816 */ /* 0x000fe200000000ff */
[----:B------:R-:W-:Y:S01]  /*0840*/  FMUL R2, R0, 1529 ;  /* 0x44bf200000027820 */ /* 0x000fe20000400000 */
[----:B------:R-:W-:Y:S02]  /*0850*/  IMAD.MOV.U32 R6, RZ, RZ, R17 ;  /* 0x000000ffff067224 */ /* 0x000fe400078e0011 */
[----:B------:R-:W2:Y:S01]  /*0860*/  LDC.64 R8, c[0x4][R8] ;  /* 0x0100000008087b82 */ /* 0x000ea20000000a00 */
[----:B------:R3:W-:Y:S01]  /*0870*/  STL [R1], R12 ;  /* 0x0000000c01007387 */ /* 0x0007e20000100800 */
[----:B------:R-:W-:Y:S01]  /*0880*/  IMAD.MOV.U32 R7, RZ, RZ, R16 ;  /* 0x000000ffff077224 */ /* 0x000fe200078e0010 */
[----:B------:R-:W4:Y:S02]  /*0890*/  F2I.TRUNC.NTZ R2, R2 ;  /* 0x0000000200027305 */ /* 0x000f24000020f100 */
[----:B0-----:R3:W-:Y:S01]  /*08a0*/  STL.64 [R1+0x8], R10 ;  /* 0x0000080a01007387 */ /* 0x0017e20000100a00 */
[----:B-1----:R-:W-:-:S02]  /*08b0*/  IMAD.U32 R4, RZ, RZ, UR4 ;  /* 0x00000004ff047e24 */ /* 0x002fc4000f8e00ff */
[----:B------:R-:W-:-:S07]  /*08c0*/  IMAD.U32 R5, RZ, RZ, UR5 ;  /* 0x00000005ff057e24 */ /* 0x000fce000f8e00ff */
[----:B------:R-:W-:-:S07]  /*08d0*/  LEPC R20, `(.L_x_17) ;  /* 0x000000001014794e */ /* 0x000fce0000000000 */
[----:B--234-:R-:W-:Y:S05]  /*08e0*/  CALL.ABS.NOINC R8 ;  /* 0x0000000008007343 */ /* 0x01cfea0003c00000 */
.L_x_17:
[C---:B------:R-:W-:Y:S01]  /*08f0*/  VIADD R0, R2.reuse, 0xfffffb04 ;  /* 0xfffffb0402007836 */ /* 0x040fe20000000000 */
[----:B------:R-:W-:Y:S04]  /*0900*/  BSSY.RECONVERGENT B8, `(.L_x_18) ;  /* 0x0000059000087945 */ /* 0x000fe80003800200 */
[----:B------:R-:W-:Y:S01]  /*0910*/  BSSY.RELIABLE B9, `(.L_x_19) ;  /* 0x000002f000097945 */ /* 0x000fe20003800100 */
[----:B------:R-:W-:Y:S02]  /*0920*/  ISETP.GE.U32.AND P1, PT, R2, 0x100, PT ;  /* 0x000001000200780c */ /* 0x000fe40003f26070 */
[----:B------:R-:W-:-:S04]  /*0930*/  ISETP.GE.U32.AND P0, PT, R0, 0xfe, PT ;  /* 0x000000fe0000780c */ /* 0x000fc80003f06070 */
[----:B------:R-:W-:-:S13]  /*0940*/  ISETP.LT.U32.OR P0, PT, R2, 0x100, !P0 ;  /* 0x000001000200780c */ /* 0x000fda0004701470 */
[----:B------:R-:W-:Y:S05]  /*0950*/  @P0 BRA `(.L_x_20) ;  /* 0x0000000000640947 */ /* 0x000fea0003800000 */
[----:B------:R-:W-:Y:S01]  /*0960*/  IADD3 R0, PT, PT, R2, -0x100, RZ ;  /* 0xffffff0002007810 */ /* 0x000fe20007ffe0ff */
[----:B------:R-:W-:Y:S03]  /*0970*/  BSSY.RECONVERGENT B10, `(.L_x_21) ;  /* 0x00000160000a7945 */ /* 0x000fe60003800200 */
[----:B------:R-:W-:-:S13]  /*0980*/  ISETP.GT.U32.AND P0, PT, R0, 0xfe, PT ;  /* 0x000000fe0000780c */ /* 0x000fda0003f04070 */
[----:B------:R-:W-:Y:S01]  /*0990*/  @!P0 IADD3 R19, PT, PT, -R2, 0xff, RZ ;  /* 0x000000ff02138810 */ /* 0x000fe20007ffe1ff */
[----:B------:R-:W-:Y:S06]  /*09a0*/  @!P0 BRA `(.L_x_22) ;  /* 0x0000000000488947 */ /* 0x000fec0003800000 */
[----:B------:R-:W-:Y:S02]  /*09b0*/  VIADD R0, R2, 0xfffffe01 ;  /* 0xfffffe0102007836 */ /* 0x000fe40000000000 */
[----:B------:R-:W-:-:S03]  /*09c0*/  IMAD.MOV.U32 R19, RZ, RZ, RZ ;  /* 0x000000ffff137224 */ /* 0x000fc600078e00ff */
[----:B------:R-:W-:-:S13]  /*09d0*/  ISETP.GE.U32.AND P0, PT, R0, 0x1fe, PT ;  /* 0x000001fe0000780c */ /* 0x000fda0003f06070 */
[----:B------:R-:W-:Y:S05]  /*09e0*/  @!P0 BRA `(.L_x_22) ;  /* 0x0000000000388947 */ /* 0x000fea0003800000 */
[----:B------:R-:W-:-:S05]  /*09f0*/  VIADD R0, R2, 0xfffffc03 ;  /* 0xfffffc0302007836 */ /* 0x000fca0000000000 */
[----:B------:R-:W-:-:S13]  /*0a00*/  ISETP.GT.U32.AND P0, PT, R0, 0xfe, PT ;  /* 0x000000fe0000780c */ /* 0x000fda0003f04070 */
[----:B------:R-:W-:Y:S01]  /*0a10*/  @!P0 VIADD R19, R2, 0xfffffc04 ;  /* 0xfffffc0402138836 */ /* 0x000fe20000000000 */
[----:B------:R-:W-:Y:S06]  /*0a20*/  @!P0 BRA `(.L_x_22) ;  /* 0x0000000000288947 */ /* 0x000fec0003800000 */
[----:B------:R-:W-:Y:S01]  /*0a30*/  MOV R8, 0x0 ;  /* 0x0000000000087802 */ /* 0x000fe20000000f00 */
[----:B------:R0:W-:Y:S01]  /*0a40*/  STL [R1], R2 ;  /* 0x0000000201007387 */ /* 0x0001e20000100800 */
[----:B------:R-:W1:Y:S01]  /*0a50*/  LDCU.64 UR4, c[0x4][0x168] ;  /* 0x01002d00ff0477ac */ /* 0x000e620008000a00 */
[----:B------:R-:W-:Y:S02]  /*0a60*/  IMAD.MOV.U32 R6, RZ, RZ, R17 ;  /* 0x000000ffff067224 */ /* 0x000fe400078e0011 */
[----:B------:R-:W-:Y:S01]  /*0a70*/  IMAD.MOV.U32 R7, RZ, RZ, R16 ;  /* 0x000000ffff077224 */ /* 0x000fe200078e0010 */
[----:B------:R-:W2:Y:S01]  /*0a80*/  LDC.64 R8, c[0x4][R8] ;  /* 0x0100000008087b82 */ /* 0x000ea20000000a00 */
[----:B-1----:R-:W-:Y:S01]  /*0a90*/  IMAD.U32 R4, RZ, RZ, UR4 ;  /* 0x00000004ff047e24 */ /* 0x002fe2000f8e00ff */
[----:B0-----:R-:W-:-:S07]  /*0aa0*/  MOV R5, UR5 ;  /* 0x0000000500057c02 */ /* 0x001fce0008000f00 */
[----:B------:R-:W-:-:S07]  /*0ab0*/  LEPC R20, `(.L_x_22) ;  /* 0x000000001014794e */ /* 0x000fce0000000000 */
[----:B--2---:R-:W-:Y:S05]  /*0ac0*/  CALL.ABS.NOINC R8 ;  /* 0x0000000008007343 */ /* 0x004fea0003c00000 */
.L_x_22:
[----:B------:R-:W-:Y:S05]  /*0ad0*/  BSYNC.RECONVERGENT B10 ;  /* 0x00000000000a7941 */ /* 0x000fea0003800200 */
.L_x_21:
[----:B------:R-:W-:Y:S05]  /*0ae0*/  BRA `(.L_x_23) ;  /* 0x0000000000147947 */ /* 0x000fea0003800000 */
.L_x_20:
[----:B------:R-:W-:Y:S05]  /*0af0*/  @!P1 BREAK.RELIABLE B9 ;  /* 0x0000000000099942 */ /* 0x000fea0003800100 */
[----:B------:R-:W-:Y:S02]  /*0b00*/  IMAD.MOV.U32 R19, RZ, RZ, 0xff ;  /* 0x000000ffff137424 */ /* 0x000fe400078e00ff */
[--C-:B------:R-:W-:Y:S02]  /*0b10*/  IMAD.MOV.U32 R18, RZ, RZ, R2.reuse ;  /* 0x000000ffff127224 */ /* 0x100fe400078e0002 */
[----:B------:R-:W-:Y:S01]  /*0b20*/  IMAD.MOV.U32 R0, RZ, RZ, R2 ;  /* 0x000000ffff007224 */ /* 0x000fe200078e0002 */
[----:B------:R-:W-:Y:S06]  /*0b30*/  @!P1 BRA `(.L_x_24) ;  /* 0x0000000000d49947 */ /* 0x000fec0003800000 */
.L_x_23:
[----:B------:R-:W-:Y:S01]  /*0b40*/  IADD3 R0, PT, PT, R2, -0x100, RZ ;  /* 0xffffff0002007810 */ /* 0x000fe20007ffe0ff */
[----:B------:R-:W-:-:S03]  /*0b50*/  IMAD.MOV.U32 R18, RZ, RZ, 0xff ;  /* 0x000000ffff127424 */ /* 0x000fc600078e00ff */
[----:B------:R-:W-:Y:S01]  /*0b60*/  ISETP.GE.U32.AND P0, PT, R0, 0xff, PT ;  /* 0x000000ff0000780c */ /* 0x000fe20003f06070 */
[----:B------:R-:W-:-:S12]  /*0b70*/  IMAD.MOV.U32 R0, RZ, RZ, R2 ;  /* 0x000000ffff007224 */ /* 0x000fd800078e0002 */
[----:B------:R-:W-:Y:S05]  /*0b80*/  @!P0 BREAK.RELIABLE B9 ;  /* 0x0000000000098942 */ /* 0x000fea0003800100 */
[----:B------:R-:W-:Y:S05]  /*0b90*/  @!P0 BRA `(.L_x_24) ;  /* 0x0000000000bc8947 */ /* 0x000fea0003800000 */
[----:B------:R-:W-:-:S05]  /*0ba0*/  VIADD R0, R2, 0xfffffe01 ;  /* 0xfffffe0102007836 */ /* 0x000fca0000000000 */
[----:B------:R-:W-:-:S13]  /*0bb0*/  ISETP.GT.U32.AND P0, PT, R0, 0xfe, PT ;  /* 0x000000fe0000780c */ /* 0x000fda0003f04070 */
[----:B------:R-:W-:Y:S05]  /*0bc0*/  @!P0 BREAK.RELIABLE B9 ;  /* 0x0000000000098942 */ /* 0x000fea0003800100 */
[----:B------:R-:W-:Y:S01]  /*0bd0*/  @!P0 IADD3 R18, PT, PT, -R2, 0x2fd, RZ ;  /* 0x000002fd02128810 */ /* 0x000fe20007ffe1ff */
[----:B------:R-:W-:Y:S01]  /*0be0*/  @!P0 IMAD.MOV.U32 R0, RZ, RZ, R2 ;  /* 0x000000ffff008224 */ /* 0x000fe200078e0002 */
[----:B------:R-:W-:Y:S06]  /*0bf0*/  @!P0 BRA `(.L_x_24) ;  /* 0x0000000000a48947 */ /* 0x000fec0003800000 */
[----:B------:R-:W-:Y:S05]  /*0c00*/  BSYNC.RELIABLE B9 ;  /* 0x0000000000097941 */ /* 0x000fea0003800100 */
.L_x_19:
[----:B------:R-:W-:Y:S01]  /*0c10*/  VIADD R0, R2, 0xfffffd02 ;  /* 0xfffffd0202007836 */ /* 0x000fe20000000000 */
[----:B------:R-:W-:Y:S01]  /*0c20*/  BSSY.RECONVERGENT B9, `(.L_x_25) ;  /* 0x000000f000097945 */ /* 0x000fe20003800200 */
[----:B------:R-:W-:-:S03]  /*0c30*/  HFMA2 R18, -RZ, RZ, 0, 0 ;  /* 0x00000000ff127431 */ /* 0x000fc600000001ff */
[----:B------:R-:W-:-:S13]  /*0c40*/  ISETP.GE.U32.AND P0, PT, R0, 0x2fc, PT ;  /* 0x000002fc0000780c */ /* 0x000fda0003f06070 */
[----:B------:R-:W-:Y:S05]  /*0c50*/  @!P0 BRA `(.L_x_26) ;  /* 0x00000000002c8947 */ /* 0x000fea0003800000 */
[----:B------:R-:W-:Y:S01]  /*0c60*/  MOV R8, 0x0 ;  /* 0x0000000000087802 */ /* 0x000fe20000000f00 */
[----:B------:R0:W-:Y:S01]  /*0c70*/  STL [R1], R2 ;  /* 0x0000000201007387 */ /* 0x0001e20000100800 */
[----:B------:R-:W1:Y:S01]  /*0c80*/  LDCU.64 UR4, c[0x4][0x170] ;  /* 0x01002e00ff0477ac */ /* 0x000e620008000a00 */
[----:B------:R-:W-:Y:S02]  /*0c90*/  IMAD.MOV.U32 R6, RZ, RZ, R17 ;  /* 0x000000ffff067224 */ /* 0x000fe400078e0011 */
[----:B------:R-:W-:Y:S01]  /*0ca0*/  IMAD.MOV.U32 R7, RZ, RZ, R16 ;  /* 0x000000ffff077224 */ /* 0x000fe200078e0010 */
[----:B------:R-:W2:Y:S01]  /*0cb0*/  LDC.64 R8, c[0x4][R8] ;  /* 0x0100000008087b82 */ /* 0x000ea20000000a00 */
[----:B-1----:R-:W-:Y:S02]  /*0cc0*/  IMAD.U32 R4, RZ, RZ, UR4 ;  /* 0x00000004ff047e24 */ /* 0x002fe4000f8e00ff */
[----:B0-----:R-:W-:-:S07]  /*0cd0*/  IMAD.U32 R5, RZ, RZ, UR5 ;  /* 0x00000005ff057e24 */ /* 0x001fce000f8e00ff */
[----:B------:R-:W-:-:S07]  /*0ce0*/  LEPC R20, `(.L_x_27) ;  /* 0x000000001014794e */ /* 0x000fce0000000000 */
[----:B--2---:R-:W-:Y:S05]  /*0cf0*/  CALL.ABS.NOINC R8 ;  /* 0x0000000008007343 */ /* 0x004fea0003c00000 */
.L_x_27:
[----:B------:R-:W-:-:S07]  /*0d00*/  IMAD.MOV.U32 R18, RZ, RZ, 0x32 ;  /* 0x00000032ff127424 */ /* 0x000fce00078e00ff */
.L_x_26:
[----:B------:R-:W-:Y:S05]  /*0d10*/  BSYNC.RECONVERGENT B9 ;  /* 0x0000000000097941 */ /* 0x000fea0003800200 */
.L_x_25:
[----:B------:R-:W-:-:S04]  /*0d20*/  IADD3 R0, PT, PT, R2, -0x2fe, RZ ;  /* 0xfffffd0202007810 */ /* 0x000fc80007ffe0ff */
[----:B------:R-:W-:-:S13]  /*0d30*/  ISETP.GT.U32.AND P0, PT, R0, 0xfe, PT ;  /* 0x000000fe0000780c */ /* 0x000fda0003f04070 */
[----:B------:R-:W-:Y:S01]  /*0d40*/  @!P0 IADD3 R0, PT, PT, -R2, 0x2fd, RZ ;  /* 0x000002fd02008810 */ /* 0x000fe20007ffe1ff */
[----:B------:R-:W-:Y:S06]  /*0d50*/  @!P0 BRA `(.L_x_24) ;  /* 0x00000000004c8947 */ /* 0x000fec0003800000 */
[----:B------:R-:W-:-:S05]  /*0d60*/  VIADD R0, R2, 0xfffffc03 ;  /* 0xfffffc0302007836 */ /* 0x000fca0000000000 */
[----:B------:R-:W-:Y:S01]  /*0d70*/  ISETP.GE.U32.AND P0, PT, R0, 0xff, PT ;  /* 0x000000ff0000780c */ /* 0x000fe20003f06070 */
[----:B------:R-:W-:-:S12]  /*0d80*/  IMAD.MOV.U32 R0, RZ, RZ, 0xff ;  /* 0x000000ffff007424 */ /* 0x000fd800078e00ff */
[----:B------:R-:W-:Y:S05]  /*0d90*/  @!P0 BRA `(.L_x_24) ;  /* 0x00000000003c8947 */ /* 0x000fea0003800000 */
[----:B------:R-:W-:-:S05]  /*0da0*/  VIADD R0, R2, 0xfffffb04 ;  /* 0xfffffb0402007836 */ /* 0x000fca0000000000 */
[----:B------:R-:W-:-:S13]  /*0db0*/  ISETP.GT.U32.AND P0, PT, R0, 0xfd, PT ;  /* 0x000000fd0000780c */ /* 0x000fda0003f04070 */
[----:B------:R-:W-:Y:S01]  /*0dc0*/  @!P0 IADD3 R0, PT, PT, -R2, 0x5f9, RZ ;  /* 0x000005f902008810 */ /* 0x000fe20007ffe1ff */
[----:B------:R-:W-:Y:S06]  /*0dd0*/  @!P0 BRA `(.L_x_24) ;  /* 0x00000000002c8947 */ /* 0x000fec0003800000 */
[----:B------:R-:W-:Y:S01]  /*0de0*/  MOV R8, 0x0 ;  /* 0x0000000000087802 */ /* 0x000fe20000000f00 */
[----:B------:R0:W-:Y:S01]  /*0df0*/  STL [R1], R2 ;  /* 0x0000000201007387 */ /* 0x0001e20000100800 */
[----:B------:R-:W1:Y:S01]  /*0e00*/  LDCU.64 UR4, c[0x4][0x178] ;  /* 0x01002f00ff0477ac */ /* 0x000e620008000a00 */
[----:B------:R-:W-:Y:S01]  /*0e10*/  MOV R6, R17 ;  /* 0x0000001100067202 */ /* 0x000fe20000000f00 */
[----:B------:R-:W-:Y:S02]  /*0e20*/  IMAD.MOV.U32 R7, RZ, RZ, R16 ;  /* 0x000000ffff077224 */ /* 0x000fe400078e0010 */
[----:B------:R-:W2:Y:S01]  /*0e30*/  LDC.64 R8, c[0x4][R8] ;  /* 0x0100000008087b82 */ /* 0x000ea20000000a00 */
[----:B-1----:R-:W-:Y:S02]  /*0e40*/  IMAD.U32 R4, RZ, RZ, UR4 ;  /* 0x00000004ff047e24 */ /* 0x002fe4000f8e00ff */
[----:B0-----:R-:W-:-:S07]  /*0e50*/  IMAD.U32 R5, RZ, RZ, UR5 ;  /* 0x00000005ff057e24 */ /* 0x001fce000f8e00ff */
[----:B------:R-:W-:-:S07]  /*0e60*/  LEPC R20, `(.L_x_28) ;  /* 0x000000001014794e */ /* 0x000fce0000000000 */
[----:B--2---:R-:W-:Y:S05]  /*0e70*/  CALL.ABS.NOINC R8 ;  /* 0x0000000008007343 */ /* 0x004fea0003c00000 */
.L_x_28:
[----:B------:R-:W-:-:S07]  /*0e80*/  IMAD.MOV.U32 R0, RZ, RZ, 0x32 ;  /* 0x00000032ff007424 */ /* 0x000fce00078e00ff */
.L_x_24:
[----:B------:R-:W-:Y:S05]  /*0e90*/  BSYNC.RECONVERGENT B8 ;  /* 0x0000000000087941 */ /* 0x000fea0003800200 */
.L_x_18:
[----:B------:R-:W-:Y:S02]  /*0ea0*/  IMAD.U32 R19, R19, 0x10000, RZ ;  /* 0x0001000013137824 */ /* 0x000fe400078e00ff */
[----:B------:R-:W-:Y:S02]  /*0eb0*/  IMAD.SHL.U32 R18, R18, 0x100, RZ ;  /* 0x0000010012127824 */ /* 0x000fe400078e00ff */
[----:B------:R-:W-:Y:S01]  /*0ec0*/  IMAD.WIDE R2, R24, 0x4, R32 ;  /* 0x0000000418027825 */ /* 0x000fe200078e0220 */
[----:B------:R-:W-:-:S04]  /*0ed0*/  LOP3.LUT R19, R19, 0xff0000, RZ, 0xc0, !PT ;  /* 0x00ff000013137812 */ /* 0x000fc800078ec0ff */
[----:B------:R-:W-:-:S04]  /*0ee0*/  LOP3.LUT R19, R19, 0xff00, R18, 0xf8, !PT ;  /* 0x0000ff0013137812 */ /* 0x000fc800078ef812 */
[----:B------:R-:W-:-:S05]  /*0ef0*/  LOP3.LUT R19, R19, 0xff, R0, 0xf8, !PT ;  /* 0x000000ff13137812 */ /* 0x000fca00078ef800 */
[----:B------:R1:W-:Y:S02]  /*0f00*/  STG.E desc[UR36][R2.64], R19 ;  /* 0x0000001302007986 */ /* 0x0003e4000c101924 */
.L_x_11:
[----:B0-----:R-:W-:Y:S05]  /*0f10*/  BSYNC.RECONVERGENT B7 ;  /* 0x0000000000077941 */ /* 0x001fea0003800200 */
.L_x_10:
[----:B------:R-:W-:Y:S01]  /*0f20*/  ISETP.GE.AND P0, PT, R22, R27, PT ;  /* 0x0000001b1600720c */ /* 0x000fe20003f06270 */
[----:B------:R-:W-:-:S12]  /*0f30*/  BSSY.RECONVERGENT B7, `(.L_x_29) ;  /* 0x000009a000077945 */ /* 0x000fd80003800200 */
[----:B------:R-:W-:Y:S05]  /*0f40*/  @P0 BRA `(.L_x_30) ;  /* 0x0000000800600947 */ /* 0x000fea0003800000 */
[----:B-1----:R-:W-:Y:S01]  /*0f50*/  IMAD.WIDE R2, R22, 0x2, R30 ;  /* 0x0000000216027825 */ /* 0x002fe200078e021e */
[----:B------:R-:W0:Y:S05]  /*0f60*/  LDC R6, c[0x0][0x390] ;  /* 0x0000e400ff067b82 */ /* 0x000e2a0000000800 */
[----:B------:R-:W2:Y:S01]  /*0f70*/  LDG.E.U16 R2, desc[UR36][R2.64] ;  /* 0x0000002402027981 */ /* 0x000ea2000c1e1500 */
[----:B------:R-:W-:Y:S01]  /*0f80*/  BSSY.RECONVERGENT B0, `(.L_x_31) ;  /* 0x0000010000007945 */ /* 0x000fe20003800200 */
[----:B--2---:R-:W0:Y:S02]  /*0f90*/  I2F.S16 R0, R2 ;  /* 0x0000000200007306 */ /* 0x004e240000101400 */
[----:B0-----:R-:W-:-:S02]  /*0fa0*/  FSETP.GT.AND P0, PT, R0, R6, PT ;  /* 0x000000060000720b */ /* 0x001fc40003f04000 */
[----:B------:R-:W-:-:S11]  /*0fb0*/  FSETP.GEU.AND P1, PT, R0, UR38, PT ;  /* 0x0000002600007c0b */ /* 0x000fd6000bf2e000 */
        /* <DEDUP_REMOVED lines=8> */
.L_x_32:
[----:B------:R-:W0:Y:S02]  /*1040*/  MUFU.RCP R5, R6 ;  /* 0x0000000600057308 */ /* 0x000e240000001000 */
[----:B0-----:R-:W-:-:S04]  /*1050*/  FFMA R0, R6, R5, -1 ;  /* 0xbf80000006007423 */ /* 0x001fc80000000005 */
[----:B------:R-:W-:-:S04]  /*1060*/  FADD.FTZ R0, -R0, -RZ ;  /* 0x800000ff00007221 */ /* 0x000fc80000010100 */
[----:B------:R-:W-:-:S07]  /*1070*/  FFMA R5, R5, R0, R5 ;  /* 0x0000000005057223 */ /* 0x000fce0000000005 */
.L_x_33:
[----:B------:R-:W-:Y:S05]  /*1080*/  BSYNC.RECONVERGENT B0 ;  /* 0x0000000000007941 */ /* 0x000fea0003800200 */
.L_x_31:
        /* <DEDUP_REMOVED lines=13> */
.L_x_35:
[----:B------:R-:W-:Y:S05]  /*1160*/  BSYNC.RECONVERGENT B0 ;  /* 0x0000000000007941 */ /* 0x000fea0003800200 */
.L_x_34:
        /* <DEDUP_REMOVED lines=15> */
.L_x_36:
[C---:B------:R-:W-:Y:S01]  /*1260*/  VIADD R0, R2.reuse, 0xfffffb04 ;  /* 0xfffffb0402007836 */ /* 0x040fe20000000000 */
[----:B------:R-:W-:Y:S04]  /*1270*/  BSSY.RECONVERGENT B8, `(.L_x_37) ;  /* 0x000005d000087945 */ /* 0x000fe80003800200 */
[----:B------:R-:W-:Y:S01]  /*1280*/  BSSY.RELIABLE B9, `(.L_x_38) ;  /* 0x000002c000097945 */ /* 0x000fe20003800100 */
[----:B------:R-:W-:Y:S02]  /*1290*/  ISETP.GE.U32.AND P1, PT, R2, 0x100, PT ;  /* 0x000001000200780c */ /* 0x000fe40003f26070 */
[----:B------:R-:W-:-:S04]  /*12a0*/  ISETP.GE.U32.AND P0, PT, R0, 0xfe, PT ;  /* 0x000000fe0000780c */ /* 0x000fc80003f06070 */
[----:B------:R-:W-:Y:S02]  /*12b0*/  P2R R22, PR, RZ, 0x1 ;  /* 0x00000001ff167803 */ /* 0x000fe40000000000 */
[----:B------:R-:W-:-:S13]  /*12c0*/  ISETP.LT.U32.OR P0, PT, R2, 0x100, !P0 ;  /* 0x000001000200780c */ /* 0x000fda0004701470 */
[----:B------:R-:W-:Y:S05]  /*12d0*/  @P0 BRA `(.L_x_39) ;  /* 0x00000000006c0947 */ /* 0x000fea0003800000 */
[----:B------:R-:W-:Y:S01]  /*12e0*/  IADD3 R0, PT, PT, R2, -0x100, RZ ;  /* 0xffffff0002007810 */ /* 0x000fe20007ffe0ff */
[----:B------:R-:W-:Y:S03]  /*12f0*/  BSSY.RECONVERGENT B10, `(.L_x_40) ;  /* 0x00000180000a7945 */ /* 0x000fe60003800200 */
[----:B------:R-:W-:-:S13]  /*1300*/  ISETP.GE.U32.AND P0, PT, R0, 0xff, PT ;  /* 0x000000ff0000780c */ /* 0x000fda0003f06070 */
[----:B------:R-:W-:Y:S05]  /*1310*/  @!P0 BRA `(.L_x_41) ;  /* 0x0000000000508947 */ /* 0x000fea0003800000 */
[----:B------:R-:W-:Y:S02]  /*1320*/  VIADD R0, R2, 0xfffffe01 ;  /* 0xfffffe0102007836 */ /* 0x000fe40000000000 */
[----:B------:R-:W-:-:S03]  /*1330*/  IMAD.MOV.U32 R19, RZ, RZ, RZ ;  /* 0x000000ffff137224 */ /* 0x000fc600078e00ff */
[----:B------:R-:W-:-:S13]  /*1340*/  ISETP.GE.U32.AND P0, PT, R0, 0x1fe, PT ;  /* 0x000001fe0000780c */ /* 0x000fda0003f06070 */
[----:B------:R-:W-:Y:S05]  /*1350*/  @!P0 BRA `(.L_x_42) ;  /* 0x0000000000448947 */ /* 0x000fea0003800000 */
[----:B------:R-:W-:-:S05]  /*1360*/  VIADD R0, R2, 0xfffffc03 ;  /* 0xfffffc0302007836 */ /* 0x000fca0000000000 */
[----:B------:R-:W-:-:S13]  /*1370*/  ISETP.GE.U32.AND P0, PT, R0, 0xff, PT ;  /* 0x000000ff0000780c */ /* 0x000fda0003f06070 */
[----:B------:R-:W-:Y:S05]  /*1380*/  @!P0 BRA `(.L_x_43) ;  /* 0x00000000002c8947 */ /* 0x000fea0003800000 */
        /* <DEDUP_REMOVED lines=10> */
.L_x_44:
[----:B------:R-:W-:Y:S05]  /*1430*/  BRA `(.L_x_42) ;  /* 0x00000000000c7947 */ /* 0x000fea0003800000 */
.L_x_43:
[----:B------:R-:W-:Y:S01]  /*1440*/  VIADD R19, R2, 0xfffffc04 ;  /* 0xfffffc0402137836 */ /* 0x000fe20000000000 */
[----:B------:R-:W-:Y:S06]  /*1450*/  BRA `(.L_x_42) ;  /* 0x0000000000047947 */ /* 0x000fec0003800000 */
.L_x_41:
[----:B------:R-:W-:-:S07]  /*1460*/  IADD3 R19, PT, PT, -R2, 0xff, RZ ;  /* 0x000000ff02137810 */ /* 0x000fce0007ffe1ff */
.L_x_42:
[----:B------:R-:W-:Y:S05]  /*1470*/  BSYNC.RECONVERGENT B10 ;  /* 0x00000000000a7941 */ /* 0x000fea0003800200 */
.L_x_40:
[----:B------:R-:W-:Y:S05]  /*1480*/  BRA `(.L_x_45) ;  /* 0x0000000000147947 */ /* 0x000fea0003800000 */
.L_x_39:
[----:B------:R-:W-:Y:S05]  /*1490*/  @!P1 BREAK.RELIABLE B9 ;  /* 0x0000000000099942 */ /* 0x000fea0003800100 */
[----:B------:R-:W-:Y:S02]  /*14a0*/  IMAD.MOV.U32 R19, RZ, RZ, 0xff ;  /* 0x000000ffff137424 */ /* 0x000fe400078e00ff */
[--C-:B------:R-:W-:Y:S02]  /*14b0*/  IMAD.MOV.U32 R18, RZ, RZ, R2.reuse ;  /* 0x000000ffff127224 */ /* 0x100fe400078e0002 */
[----:B------:R-:W-:Y:S01]  /*14c0*/  IMAD.MOV.U32 R0, RZ, RZ, R2 ;  /* 0x000000ffff007224 */ /* 0x000fe200078e0002 */
[----:B------:R-:W-:Y:S06]  /*14d0*/  @!P1 BRA `(.L_x_46) ;  /* 0x0000000000d89947 */ /* 0x000fec0003800000 */
.L_x_45:
[----:B------:R-:W-:Y:S01]  /*14e0*/  IADD3 R0, PT, PT, R2, -0x100, RZ ;  /* 0xffffff0002007810 */ /* 0x000fe20007ffe0ff */
[----:B------:R-:W-:-:S03]  /*14f0*/  IMAD.MOV.U32 R18, RZ, RZ, 0xff ;  /* 0x000000ffff127424 */ /* 0x000fc600078e00ff */
[----:B------:R-:W-:Y:S01]  /*1500*/  ISETP.GE.U32.AND P0, PT, R0, 0xff, PT ;  /* 0x000000ff0000780c */ /* 0x000fe20003f06070 */
[----:B------:R-:W-:-:S12]  /*1510*/  IMAD.MOV.U32 R0, RZ, RZ, R2 ;  /* 0x000000ffff007224 */ /* 0x000fd800078e0002 */
[----:B------:R-:W-:Y:S05]  /*1520*/  @!P0 BREAK.RELIABLE B9 ;  /* 0x0000000000098942 */ /* 0x000fea0003800100 */
[----:B------:R-:W-:Y:S05]  /*1530*/  @!P0 BRA `(.L_x_46) ;  /* 0x0000000000c08947 */ /* 0x000fea0003800000 */
[----:B------:R-:W-:Y:S05]  /*1540*/  BSYNC.RELIABLE B9 ;  /* 0x0000000000097941 */ /* 0x000fea0003800100 */
.L_x_38:
[----:B------:R-:W-:-:S05]  /*1550*/  VIADD R0, R2, 0xfffffe01 ;  /* 0xfffffe0102007836 */ /* 0x000fca0000000000 */
[----:B------:R-:W-:-:S13]  /*1560*/  ISETP.GE.U32.AND P0, PT, R0, 0xff, PT ;  /* 0x000000ff0000780c */ /* 0x000fda0003f06070 */
[----:B------:R-:W-:Y:S05]  /*1570*/  @!P0 BRA `(.L_x_47) ;  /* 0x0000000000a88947 */ /* 0x000fea0003800000 */
[----:B------:R-:W-:Y:S01]  /*1580*/  VIADD R0, R2, 0xfffffd02 ;  /* 0xfffffd0202007836 */ /* 0x000fe20000000000 */
[----:B------:R-:W-:Y:S01]  /*1590*/  BSSY.RECONVERGENT B9, `(.L_x_48) ;  /* 0x000000f000097945 */ /* 0x000fe20003800200 */
[----:B------:R-:W-:-:S03]  /*15a0*/  IMAD.MOV.U32 R18, RZ, RZ, RZ ;  /* 0x000000ffff127224 */ /* 0x000fc600078e00ff */
        /* <DEDUP_REMOVED lines=8> */
[----:B-1----:R-:W-:Y:S01]  /*1630*/  MOV R4, UR4 ;  /* 0x0000000400047c02 */ /* 0x002fe20008000f00 */
[----:B0-----:R-:W-:-:S07]  /*1640*/  IMAD.U32 R5, RZ, RZ, UR5 ;  /* 0x00000005ff057e24 */ /* 0x001fce000f8e00ff */
[----:B------:R-:W-:-:S07]  /*1650*/  LEPC R20, `(.L_x_50) ;  /* 0x000000001014794e */ /* 0x000fce0000000000 */
[----:B--2---:R-:W-:Y:S05]  /*1660*/  CALL.ABS.NOINC R8 ;  /* 0x0000000008007343 */ /* 0x004fea0003c00000 */
.L_x_50:
[----:B------:R-:W-:-:S07]  /*1670*/  IMAD.MOV.U32 R18, RZ, RZ, 0x32 ;  /* 0x00000032ff127424 */ /* 0x000fce00078e00ff */
.L_x_49:
[----:B------:R-:W-:Y:S05]  /*1680*/  BSYNC.RECONVERGENT B9 ;  /* 0x0000000000097941 */ /* 0x000fea0003800200 */
.L_x_48:
[----:B------:R-:W-:-:S05]  /*1690*/  VIADD R0, R2, 0xfffffd02 ;  /* 0xfffffd0202007836 */ /* 0x000fca0000000000 */
[----:B------:R-:W-:-:S13]  /*16a0*/  ISETP.GE.U32.AND P0, PT, R0, 0xff, PT ;  /* 0x000000ff0000780c */ /* 0x000fda0003f06070 */
[----:B------:R-:W-:Y:S05]  /*16b0*/  @!P0 BRA `(.L_x_51) ;  /* 0x0000000000508947 */ /* 0x000fea0003800000 */
[----:B------:R-:W-:-:S04]  /*16c0*/  IADD3 R0, PT, PT, R2, -0x3fd, RZ ;  /* 0xfffffc0302007810 */ /* 0x000fc80007ffe0ff */
[----:B------:R-:W-:Y:S01]  /*16d0*/  ISETP.GE.U32.AND P0, PT, R0, 0xff, PT ;  /* 0x000000ff0000780c */ /* 0x000fe20003f06070 */
[----:B------:R-:W-:-:S12]  /*16e0*/  IMAD.MOV.U32 R0, RZ, RZ, 0xff ;  /* 0x000000ffff007424 */ /* 0x000fd800078e00ff */
[----:B------:R-:W-:Y:S05]  /*16f0*/  @!P0 BRA `(.L_x_46) ;  /* 0x0000000000508947 */ /* 0x000fea0003800000 */
[----:B------:R-:W-:-:S13]  /*1700*/  ISETP.NE.AND P1, PT, R22, RZ, PT ;  /* 0x000000ff1600720c */ /* 0x000fda0003f25270 */
        /* <DEDUP_REMOVED lines=11> */
.L_x_53:
[----:B------:R-:W-:Y:S01]  /*17c0*/  HFMA2 R0, -RZ, RZ, 0, 2.98023223876953125e-06 ;  /* 0x00000032ff007431 */ /* 0x000fe200000001ff */
[----:B------:R-:W-:Y:S06]  /*17d0*/  BRA `(.L_x_46) ;  /* 0x0000000000187947 */ /* 0x000fec0003800000 */
.L_x_52:
[----:B------:R-:W-:Y:S01]  /*17e0*/  IADD3 R0, PT, PT, -R2, 0x5f9, RZ ;  /* 0x000005f902007810 */ /* 0x000fe20007ffe1ff */
[----:B------:R-:W-:Y:S06]  /*17f0*/  BRA `(.L_x_46) ;  /* 0x0000000000107947 */ /* 0x000fec0003800000 */
.L_x_51:
[----:B------:R-:W-:Y:S01]  /*1800*/  IADD3 R0, PT, PT, -R2, 0x2fd, RZ ;  /* 0x000002fd02007810 */ /* 0x000fe20007ffe1ff */
[----:B------:R-:W-:Y:S06]  /*1810*/  BRA `(.L_x_46) ;  /* 0x0000000000087947 */ /* 0x000fec0003800000 */
.L_x_47:
[----:B------:R-:W-:Y:S01]  /*1820*/  IADD3 R18, PT, PT, -R2, 0x2fd, RZ ;  /* 0x000002fd02127810 */ /* 0x000fe20007ffe1ff */
[----:B------:R-:W-:-:S07]  /*1830*/  IMAD.MOV.U32 R0, RZ, RZ, R2 ;  /* 0x000000ffff007224 */ /* 0x000fce00078e0002 */
.L_x_46:
[----:B------:R-:W-:Y:S05]  /*1840*/  BSYNC.RECONVERGENT B8 ;  /* 0x0000000000087941 */ /* 0x000fea0003800200 */
.L_x_37:
[----:B------:R-:W-:Y:S02]  /*1850*/  IMAD.U32 R19, R19, 0x10000, RZ ;  /* 0x0001000013137824 */ /* 0x000fe400078e00ff */
[----:B------:R-:W-:Y:S02]  /*1860*/  IMAD.SHL.U32 R18, R18, 0x100, RZ ;  /* 0x0000010012127824 */ /* 0x000fe400078e00ff */
[----:B------:R-:W-:Y:S01]  /*1870*/  VIADD R3, R24, 0x80 ;  /* 0x0000008018037836 */ /* 0x000fe20000000000 */
[----:B------:R-:W-:-:S03]  /*1880*/  LOP3.LUT R19, R19, 0xff0000, RZ, 0xc0, !PT ;  /* 0x00ff000013137812 */ /* 0x000fc600078ec0ff */
[----:B------:R-:W-:Y:S01]  /*1890*/  IMAD.WIDE R2, R3, 0x4, R32 ;  /* 0x0000000403027825 */ /* 0x000fe200078e0220 */
[----:B------:R-:W-:-:S04]  /*18a0*/  LOP3.LUT R19, R19, 0xff00, R18, 0xf8, !PT ;  /* 0x0000ff0013137812 */ /* 0x000fc800078ef812 */
[----:B------:R-:W-:-:S05]  /*18b0*/  LOP3.LUT R19, R19, 0xff, R0, 0xf8, !PT ;  /* 0x000000ff13137812 */ /* 0x000fca00078ef800 */
[----:B------:R0:W-:Y:S02]  /*18c0*/  STG.E desc[UR36][R2.64], R19 ;  /* 0x0000001302007986 */ /* 0x0001e4000c101924 */
.L_x_30:
[----:B------:R-:W-:Y:S05]  /*18d0*/  BSYNC.RECONVERGENT B7 ;  /* 0x0000000000077941 */ /* 0x000fea0003800200 */
.L_x_29:
[----:B------:R-:W-:Y:S01]  /*18e0*/  ISETP.NE.AND P0, PT, R28, RZ, PT ;  /* 0x000000ff1c00720c */ /* 0x000fe20003f05270 */
[----:B------:R-:W-:-:S12]  /*18f0*/  VIADD R24, R24, 0x100 ;  /* 0x0000010018187836 */ /* 0x000fd80000000000 */
[----:B------:R-:W-:Y:S05]  /*1900*/  @P0 BRA `(.L_x_54) ;  /* 0xffffffec00180947 */ /* 0x000fea000383ffff */
[----:B------:R-:W-:Y:S05]  /*1910*/  BSYNC.RECONVERGENT B6 ;  /* 0x0000000000067941 */ /* 0x000fea0003800200 */
.L_x_9:
[----:B------:R-:W2:Y:S02]  /*1920*/  LDCU UR4, c[0x0][0x388] ;  /* 0x00007100ff0477ac */ /* 0x000ea40008000800 */
[----:B--2---:R-:W-:-:S05]  /*1930*/  MOV R0, UR4 ;  /* 0x0000000400007c02 */ /* 0x004fca0008000f00 */
[----:B01----:R-:W-:-:S05]  /*1940*/  IMAD.SHL.U32 R19, R0, 0x80, RZ ;  /* 0x0000008000137824 */ /* 0x003fca00078e00ff */
[----:B------:R-:W-:-:S07]  /*1950*/  LOP3.LUT R19, R19, 0xffffff00, RZ, 0xc0, !PT ;  /* 0xffffff0013137812 */ /* 0x000fce00078ec0ff */
.L_x_8:
[----:B------:R-:W-:-:S04]  /*1960*/  LOP3.LUT R0, R0, 0x1, RZ, 0xc0, !PT ;  /* 0x0000000100007812 */ /* 0x000fc800078ec0ff */
[----:B------:R-:W-:-:S13]  /*1970*/  ISETP.NE.U32.AND P0, PT, R0, 0x1, PT ;  /* 0x000000010000780c */ /* 0x000fda0003f05070 */
[----:B------:R-:W-:Y:S05]  /*1980*/  @P0 EXIT ;  /* 0x000000000000094d */ /* 0x000fea0003800000 */
[----:B------:R-:W0:Y:S02]  /*1990*/  S2R R0, SR_TID.X ;  /* 0x0000000000007919 */ /* 0x000e240000002100 */
[----:B0-----:R-:W-:-:S05]  /*19a0*/  IMAD.IADD R19, R0, 0x1, R19 ;  /* 0x0000000100137824 */ /* 0x001fca00078e0213 */
[----:B------:R-:W-:-:S13]  /*19b0*/  ISETP.GE.AND P0, PT, R19, R27, PT ;  /* 0x0000001b1300720c */ /* 0x000fda0003f06270 */
[----:B------:R-:W-:Y:S05]  /*19c0*/  @P0 EXIT ;  /* 0x000000000000094d */ /* 0x000fea0003800000 */
[----:B------:R-:W-:Y:S01]  /*19d0*/  IMAD.WIDE R2, R19, 0x2, R30 ;  /* 0x0000000213027825 */ /* 0x000fe200078e021e */
[----:B------:R-:W0:Y:S01]  /*19e0*/  LDC R6, c[0x0][0x390] ;  /* 0x0000e400ff067b82 */ /* 0x000e220000000800 */
[----:B------:R-:W1:Y:S04]  /*19f0*/  LDCU UR4, c[0x0][0x38c] ;  /* 0x00007180ff0477ac */ /* 0x000e680008000800 */
[----:B------:R-:W2:Y:S01]  /*1a00*/  LDG.E.U16 R2, desc[UR36][R2.64] ;  /* 0x0000002402027981 */ /* 0x000ea2000c1e1500 */
[----:B------:R-:W-:Y:S01]  /*1a10*/  BSSY.RECONVERGENT B0, `(.L_x_55) ;  /* 0x0000010000007945 */ /* 0x000fe20003800200 */
[----:B--2---:R-:W0:Y:S02]  /*1a20*/  I2F.S16 R0, R2 ;  /* 0x0000000200007306 */ /* 0x004e240000101400 */
[----:B0-----:R-:W-:-:S02]  /*1a30*/  FSETP.GT.AND P0, PT, R0, R6, PT ;  /* 0x000000060000720b */ /* 0x001fc40003f04000 */
[----:B-1----:R-:W-:-:S11]  /*1a40*/  FSETP.GEU.AND P1, PT, R0, UR4, PT ;  /* 0x0000000400007c0b */ /* 0x002fd6000bf2e000 */
        /* <DEDUP_REMOVED lines=8> */
.L_x_56:
[----:B------:R-:W0:Y:S02]  /*1ad0*/  MUFU.RCP R5, R6 ;  /* 0x0000000600057308 */ /* 0x000e240000001000 */
[----:B0-----:R-:W-:-:S04]  /*1ae0*/  FFMA R0, R6, R5, -1 ;  /* 0xbf80000006007423 */ /* 0x001fc80000000005 */
[----:B------:R-:W-:-:S04]  /*1af0*/  FADD.FTZ R0, -R0, -RZ ;  /* 0x800000ff00007221 */ /* 0x000fc80000010100 */
[----:B------:R-:W-:-:S07]  /*1b00*/  FFMA R5, R5, R0, R5 ;  /* 0x0000000005057223 */ /* 0x000fce0000000005 */
.L_x_57:
[----:B------:R-:W-:Y:S05]  /*1b10*/  BSYNC.RECONVERGENT B0 ;  /* 0x0000000000007941 */ /* 0x000fea0003800200 */
.L_x_55:
        /* <DEDUP_REMOVED lines=10> */
[----:B------:R-:W-:Y:S01]  /*1bc0*/  IMAD.MOV.U32 R0, RZ, RZ, R26 ;  /* 0x000000ffff007224 */ /* 0x000fe200078e001a */
[----:B------:R-:W-:-:S07]  /*1bd0*/  MOV R4, 0x1bf0 ;  /* 0x00001bf000047802 */ /* 0x000fce0000000f00 */
[----:B------:R-:W-:Y:S05]  /*1be0*/  CALL.REL.NOINC `($__internal_1_$__cuda_sm3x_div_rn_noftz_f32_slowpath) ;  /* 0x0000002800887944 */ /* 0x000fea0003c00000 */
.L_x_59:
[----:B------:R-:W-:Y:S05]  /*1bf0*/  BSYNC.RECONVERGENT B0 ;  /* 0x0000000000007941 */ /* 0x000fea0003800200 */
.L_x_58:
[----:B------:R-:W0:Y:S01]  /*1c00*/  F2F.F64.F32 R12, R0 ;  /* 0x00000000000c7310 */ /* 0x000e220000201800 */
[----:B------:R-:W-:Y:S01]  /*1c10*/  PRMT R10, R2, 0x9910, RZ ;  /* 0x00009910020a7816 */ /* 0x000fe200000000ff */
[----:B------:R-:W1:Y:S01]  /*1c20*/  LDCU.64 UR4, c[0x4][0x160] ;  /* 0x01002c00ff0477ac */ /* 0x000e620008000a00 */
[----:B------:R-:W-:Y:S01]  /*1c30*/  MOV R2, 0x0 ;  /* 0x0000000000027802 */ /* 0x000fe20000000f00 */
[----:B------:R-:W-:Y:S01]  /*1c40*/  FMUL R18, R0, 1529 ;  /* 0x44bf200000127820 */ /* 0x000fe20000400000 */
[----:B------:R-:W-:Y:S01]  /*1c50*/  IMAD.MOV.U32 R6, RZ, RZ, R17 ;  /* 0x000000ffff067224 */ /* 0x000fe200078e0011 */
[----:B------:R2:W-:Y:S01]  /*1c60*/  STL [R1], R10 ;  /* 0x0000000a01007387 */ /* 0x0005e20000100800 */
[----:B------:R2:W3:Y:S01]  /*1c70*/  LDC.64 R8, c[0x4][R2] ;  /* 0x0100000002087b82 */ /* 0x0004e20000000a00 */
[----:B------:R-:W-:Y:S02]  /*1c80*/  IMAD.MOV.U32 R7, RZ, RZ, R16 ;  /* 0x000000ffff077224 */ /* 0x000fe400078e0010 */
[----:B------:R-:W4:Y:S01]  /*1c90*/  F2I.TRUNC.NTZ R18, R18 ;  /* 0x0000001200127305 */ /* 0x000f22000020f100 */
[----:B0-----:R2:W-:Y:S01]  /*1ca0*/  STL.64 [R1+0x8], R12 ;  /* 0x0000080c01007387 */ /* 0x0015e20000100a00 */
[----:B-1----:R-:W-:Y:S01]  /*1cb0*/  IMAD.U32 R4, RZ, RZ, UR4 ;  /* 0x00000004ff047e24 */ /* 0x002fe2000f8e00ff */
[----:B------:R-:W-:-:S07]  /*1cc0*/  MOV R5, UR5 ;  /* 0x0000000500057c02 */ /* 0x000fce0008000f00 */
[----:B------:R-:W-:-:S07]  /*1cd0*/  LEPC R20, `(.L_x_60) ;  /* 0x000000001014794e */ /* 0x000fce0000000000 */
[----:B--234-:R-:W-:Y:S05]  /*1ce0*/  CALL.ABS.NOINC R8 ;  /* 0x0000000008007343 */ /* 0x01cfea0003c00000 */
.L_x_60:
[----:B------:R-:W-:Y:S01]  /*1cf0*/  VIADD R23, R18, 0xfffffb04 ;  /* 0xfffffb0412177836 */ /* 0x000fe20000000000 */
[----:B------:R-:W-:Y:S04]  /*1d00*/  BSSY.RECONVERGENT B6, `(.L_x_61) ;  /* 0x000005a000067945 */ /* 0x000fe80003800200 */
[----:B------:R-:W-:Y:S01]  /*1d10*/  BSSY.RELIABLE B7, `(.L_x_62) ;  /* 0x000002a000077945 */ /* 0x000fe20003800100 */
[----:B------:R-:W-:-:S04]  /*1d20*/  ISETP.GE.U32.AND P0, PT, R23, 0xfe, PT ;  /* 0x000000fe1700780c */ /* 0x000fc80003f06070 */
[----:B------:R-:W-:-:S13]  /*1d30*/  ISETP.LT.U32.OR P0, PT, R18, 0x100, !P0 ;  /* 0x000001001200780c */ /* 0x000fda0004701470 */
[----:B------:R-:W-:Y:S05]  /*1d40*/  @P0 BRA `(.L_x_63) ;  /* 0x0000000000680947 */ /* 0x000fea0003800000 */
[----:B------:R-:W-:Y:S01]  /*1d50*/  VIADD R0, R18, 0xffffff00 ;  /* 0xffffff0012007836 */ /* 0x000fe20000000000 */
[----:B------:R-:W-:Y:S04]  /*1d60*/  BSSY.RECONVERGENT B8, `(.L_x_64) ;  /* 0x0000017000087945 */ /* 0x000fe80003800200 */
[----:B------:R-:W-:-:S13]  /*1d70*/  ISETP.GE.U32.AND P0, PT, R0, 0xff, PT ;  /* 0x000000ff0000780c */ /* 0x000fda0003f06070 */
[----:B------:R-:W-:Y:S05]  /*1d80*/  @!P0 BRA `(.L_x_65) ;  /* 0x00000000004c8947 */ /* 0x000fea0003800000 */
[----:B------:R-:W-:Y:S02]  /*1d90*/  VIADD R0, R18, 0xfffffe01 ;  /* 0xfffffe0112007836 */ /* 0x000fe40000000000 */
[----:B------:R-:W-:-:S03]  /*1da0*/  HFMA2 R22, -RZ, RZ, 0, 0 ;  /* 0x00000000ff167431 */ /* 0x000fc600000001ff */
[----:B------:R-:W-:-:S13]  /*1db0*/  ISETP.GE.U32.AND P0, PT, R0, 0x1fe, PT ;  /* 0x000001fe0000780c */ /* 0x000fda0003f06070 */
[----:B------:R-:W-:Y:S05]  /*1dc0*/  @!P0 BRA `(.L_x_66) ;  /* 0x0000000000408947 */ /* 0x000fea0003800000 */
[----:B------:R-:W-:-:S05]  /*1dd0*/  VIADD R0, R18, 0xfffffc03 ;  /* 0xfffffc0312007836 */ /* 0x000fca0000000000 */
[----:B------:R-:W-:-:S13]  /*1de0*/  ISETP.GE.U32.AND P0, PT, R0, 0xff, PT ;  /* 0x000000ff0000780c */ /* 0x000fda0003f06070 */
[----:B------:R-:W-:Y:S05]  /*1df0*/  @!P0 BRA `(.L_x_67) ;  /* 0x0000000000288947 */ /* 0x000fea0003800000 */
[----:B------:R0:W-:Y:S01]  /*1e00*/  STL [R1], R18 ;  /* 0x0000001201007387 */ /* 0x0001e20000100800 */
[----:B------:R-:W1:Y:S01]  /*1e10*/  LDC.64 R2, c[0x4][R2] ;  /* 0x0100000002027b82 */ /* 0x000e620000000a00 */
[----:B------:R-:W2:Y:S01]  /*1e20*/  LDCU.64 UR4, c[0x4][0x168] ;  /* 0x01002d00ff0477ac */ /* 0x000ea20008000a00 */
[----:B------:R-:W-:Y:S02]  /*1e30*/  IMAD.MOV.U32 R6, RZ, RZ, R17 ;  /* 0x000000ffff067224 */ /* 0x000fe400078e0011 */
[----:B------:R-:W-:Y:S02]  /*1e40*/  IMAD.MOV.U32 R7, RZ, RZ, R16 ;  /* 0x000000ffff077224 */ /* 0x000fe400078e0010 */
[----:B--2---:R-:W-:Y:S02]  /*1e50*/  IMAD.U32 R4, RZ, RZ, UR4 ;  /* 0x00000004ff047e24 */ /* 0x004fe4000f8e00ff */
[----:B0-----:R-:W-:-:S07]  /*1e60*/  IMAD.U32 R5, RZ, RZ, UR5 ;  /* 0x00000005ff057e24 */ /* 0x001fce000f8e00ff */
[----:B------:R-:W-:-:S07]  /*1e70*/  LEPC R20, `(.L_x_68) ;  /* 0x000000001014794e */ /* 0x000fce0000000000 */
[----:B-1----:R-:W-:Y:S05]  /*1e80*/  CALL.ABS.NOINC R2 ;  /* 0x0000000002007343 */ /* 0x002fea0003c00000 */
.L_x_68:
[----:B------:R-:W-:Y:S05]  /*1e90*/  BRA `(.L_x_66) ;  /* 0x00000000000c7947 */ /* 0x000fea0003800000 */
.L_x_67:
[----:B------:R-:W-:Y:S01]  /*1ea0*/  IADD3 R22, PT, PT, R18, -0x3fc, RZ ;  /* 0xfffffc0412167810 */ /* 0x000fe20007ffe0ff */
[----:B------:R-:W-:Y:S06]  /*1eb0*/  BRA `(.L_x_66) ;  /* 0x0000000000047947 */ /* 0x000fec0003800000 */
.L_x_65:
[----:B------:R-:W-:-:S07]  /*1ec0*/  IADD3 R22, PT, PT, -R18, 0xff, RZ ;  /* 0x000000ff12167810 */ /* 0x000fce0007ffe1ff */
.L_x_66:
[----:B------:R-:W-:Y:S05]  /*1ed0*/  BSYNC.RECONVERGENT B8 ;  /* 0x0000000000087941 */ /* 0x000fea0003800200 */
.L_x_64:
[----:B------:R-:W-:Y:S05]  /*1ee0*/  BRA `(.L_x_69) ;  /* 0x0000000000187947 */ /* 0x000fea0003800000 */
.L_x_63:
[----:B------:R-:W-:Y:S01]  /*1ef0*/  ISETP.GE.U32.AND P0, PT, R18, 0x100, PT ;  /* 0x000001001200780c */ /* 0x000fe20003f06070 */
[----:B------:R-:W-:Y:S02]  /*1f00*/  IMAD.MOV.U32 R22, RZ, RZ, 0xff ;  /* 0x000000ffff167424 */ /* 0x000fe400078e00ff */
[--C-:B------:R-:W-:Y:S02]  /*1f10*/  IMAD.MOV.U32 R2, RZ, RZ, R18.reuse ;  /* 0x000000ffff027224 */ /* 0x100fe400078e0012 */
[----:B------:R-:W-:-:S08]  /*1f20*/  IMAD.MOV.U32 R0, RZ, RZ, R18 ;  /* 0x000000ffff007224 */ /* 0x000fd000078e0012 */
[----:B------:R-:W-:Y:S05]  /*1f30*/  @!P0 BREAK.RELIABLE B7 ;  /* 0x0000000000078942 */ /* 0x000fea0003800100 */
[----:B------:R-:W-:Y:S05]  /*1f40*/  @!P0 BRA `(.L_x_70) ;  /* 0x0000000000d48947 */ /* 0x000fea0003800000 */
.L_x_69:
[----:B------:R-:W-:Y:S02]  /*1f50*/  VIADD R0, R18, 0xffffff00 ;  /* 0xffffff0012007836 */ /* 0x000fe40000000000 */
[----:B------:R-:W-:-:S03]  /*1f60*/  IMAD.MOV.U32 R2, RZ, RZ, 0xff ;  /* 0x000000ffff027424 */ /* 0x000fc600078e00ff */
[----:B------:R-:W-:Y:S02]  /*1f70*/  ISETP.GE.U32.AND P0, PT, R0, 0xff, PT ;  /* 0x000000ff0000780c */ /* 0x000fe40003f06070 */
[----:B------:R-:W-:-:S11]  /*1f80*/  MOV R0, R18 ;  /* 0x0000001200007202 */ /* 0x000fd60000000f00 */
[----:B------:R-:W-:Y:S05]  /*1f90*/  @!P0 BREAK.RELIABLE B7 ;  /* 0x0000000000078942 */ /* 0x000fea0003800100 */
[----:B------:R-:W-:Y:S05]  /*1fa0*/  @!P0 BRA `(.L_x_70) ;  /* 0x0000000000bc8947 */ /* 0x000fea0003800000 */
[----:B------:R-:W-:Y:S05]  /*1fb0*/  BSYNC.RELIABLE B7 ;  /* 0x0000000000077941 */ /* 0x000fea0003800100 */
.L_x_62:
        /* <DEDUP_REMOVED lines=18> */
.L_x_74:
[----:B------:R-:W-:-:S07]  /*20e0*/  IMAD.MOV.U32 R2, RZ, RZ, 0x32 ;  /* 0x00000032ff027424 */ /* 0x000fce00078e00ff */
.L_x_73:
[----:B------:R-:W-:Y:S05]  /*20f0*/  BSYNC.RECONVERGENT B8 ;  /* 0x0000000000087941 */ /* 0x000fea0003800200 */
.L_x_72:
[----:B------:R-:W-:-:S13]  /*2100*/  ISETP.GE.U32.AND P0, PT, R24, 0xff, PT ;  /* 0x000000ff1800780c */ /* 0x000fda0003f06070 */
[----:B------:R-:W-:Y:S05]  /*2110*/  @!P0 BRA `(.L_x_75) ;  /* 0x0000000000508947 */ /* 0x000fea0003800000 */
[----:B------:R-:W-:-:S05]  /*2120*/  VIADD R0, R18, 0xfffffc03 ;  /* 0xfffffc0312007836 */ /* 0x000fca0000000000 */
[----:B------:R-:W-:Y:S01]  /*2130*/  ISETP.GE.U32.AND P0, PT, R0, 0xff, PT ;  /* 0x000000ff0000780c */ /* 0x000fe20003f06070 */
[----:B------:R-:W-:-:S12]  /*2140*/  IMAD.MOV.U32 R0, RZ, RZ, 0xff ;  /* 0x000000ffff007424 */ /* 0x000fd800078e00ff */
[----:B------:R-:W-:Y:S05]  /*2150*/  @!P0 BRA `(.L_x_70) ;  /* 0x0000000000508947 */ /* 0x000fea0003800000 */
[----:B------:R-:W-:-:S13]  /*2160*/  ISETP.GE.U32.AND P0, PT, R23, 0xfe, PT ;  /* 0x000000fe1700780c */ /* 0x000fda0003f06070 */
[----:B------:R-:W-:Y:S05]  /*2170*/  @!P0 BRA `(.L_x_76) ;  /* 0x0000000000308947 */ /* 0x000fea0003800000 */
[----:B------:R-:W-:Y:S01]  /*2180*/  MOV R0, 0x0 ;  /* 0x0000000000007802 */ /* 0x000fe20000000f00 */
[----:B------:R0:W-:Y:S01]  /*2190*/  STL [R1], R18 ;  /* 0x0000001201007387 */ /* 0x0001e20000100800 */
[----:B------:R-:W1:Y:S01]  /*21a0*/  LDCU.64 UR4, c[0x4][0x178] ;  /* 0x01002f00ff0477ac */ /* 0x000e620008000a00 */
[----:B------:R-:W-:Y:S01]  /*21b0*/  IMAD.MOV.U32 R6, RZ, RZ, R17 ;  /* 0x000000ffff067224 */ /* 0x000fe200078e0011 */
[----:B------:R0:W2:Y:S01]  /*21c0*/  LDC.64 R8, c[0x4][R0] ;  /* 0x0100000000087b82 */ /* 0x0000a20000000a00 */
[----:B------:R-:W-:Y:S02]  /*21d0*/  IMAD.MOV.U32 R7, RZ, RZ, R16 ;  /* 0x000000ffff077224 */ /* 0x000fe400078e0010 */
[----:B-1----:R-:W-:Y:S01]  /*21e0*/  IMAD.U32 R4, RZ, RZ, UR4 ;  /* 0x00000004ff047e24 */ /* 0x002fe2000f8e00ff */
[----:B0-----:R-:W-:-:S07]  /*21f0*/  MOV R5, UR5 ;  /* 0x0000000500057c02 */ /* 0x001fce0008000f00 */
[----:B------:R-:W-:-:S07]  /*2200*/  LEPC R20, `(.L_x_77) ;  /* 0x000000001014794e */ /* 0x000fce0000000000 */
[----:B--2---:R-:W-:Y:S05]  /*2210*/  CALL.ABS.NOINC R8 ;  /* 0x0000000008007343 */ /* 0x004fea0003c00000 */
.L_x_77:
[----:B------:R-:W-:Y:S01]  /*2220*/  IMAD.MOV.U32 R0, RZ, RZ, 0x32 ;  /* 0x00000032ff007424 */ /* 0x000fe200078e00ff */
[----:B------:R-:W-:Y:S06]  /*2230*/  BRA `(.L_x_70) ;  /* 0x0000000000187947 */ /* 0x000fec0003800000 */
.L_x_76:
[----:B------:R-:W-:Y:S01]  /*2240*/  IADD3 R0, PT, PT, -R18, 0x5f9, RZ ;  /* 0x000005f912007810 */ /* 0x000fe20007ffe1ff */
[----:B------:R-:W-:Y:S06]  /*2250*/  BRA `(.L_x_70) ;  /* 0x0000000000107947 */ /* 0x000fec0003800000 */
.L_x_75:
[----:B------:R-:W-:Y:S01]  /*2260*/  IADD3 R0, PT, PT, -R18, 0x2fd, RZ ;  /* 0x000002fd12007810 */ /* 0x000fe20007ffe1ff */
[----:B------:R-:W-:Y:S06]  /*2270*/  BRA `(.L_x_70) ;  /* 0x0000000000087947 */ /* 0x000fec0003800000 */
.L_x_71:
[----:B------:R-:W-:Y:S01]  /*2280*/  IADD3 R2, PT, PT, -R18, 0x2fd, RZ ;  /* 0x000002fd12027810 */ /* 0x000fe20007ffe1ff */
[----:B------:R-:W-:-:S07]  /*2290*/  IMAD.MOV.U32 R0, RZ, RZ, R18 ;  /* 0x000000ffff007224 */ /* 0x000fce00078e0012 */
.L_x_70:
[----:B------:R-:W-:Y:S05]  /*22a0*/  BSYNC.RECONVERGENT B6 ;  /* 0x0000000000067941 */ /* 0x000fea0003800200 */
.L_x_61:
[----:B------:R-:W-:Y:S01]  /*22b0*/  IMAD.U32 R22, R22, 0x10000, RZ ;  /* 0x0001000016167824 */ /* 0x000fe200078e00ff */
[----:B------:R-:W-:Y:S01]  /*22c0*/  SHF.L.U32 R3, R2, 0x8, RZ ;  /* 0x0000000802037819 */ /* 0x000fe200000006ff */
[----:B------:R-:W-:-:S03]  /*22d0*/  IMAD.WIDE R32, R19, 0x4, R32 ;  /* 0x0000000413207825 */ /* 0x000fc600078e0220 */
[----:B------:R-:W-:-:S04]  /*22e0*/  LOP3.LUT R22, R22, 0xff0000, RZ, 0xc0, !PT ;  /* 0x00ff000016167812 */ /* 0x000fc800078ec0ff */
[----:B------:R-:W-:-:S04]  /*22f0*/  LOP3.LUT R3, R22, 0xff00, R3, 0xf8, !PT ;  /* 0x0000ff0016037812 */ /* 0x000fc800078ef803 */
[----:B------:R-:W-:-:S05]  /*2300*/  LOP3.LUT R3, R3, 0xff, R0, 0xf8, !PT ;  /* 0x000000ff03037812 */ /* 0x000fca00078ef800 */
[----:B------:R-:W-:Y:S01]  /*2310*/  STG.E desc[UR36][R32.64], R3 ;  /* 0x0000000320007986 */ /* 0x000fe2000c101924 */
[----:B------:R-:W-:Y:S05]  /*2320*/  EXIT ;  /* 0x000000000000794d */ /* 0x000fea0003800000 */
.L_x_3:
        /* <DEDUP_REMOVED lines=13> */
.L_x_78:
[----:B------:R-:W0:Y:S02]  /*2400*/  MUFU.RCP R11, R0 ;  /* 0x00000000000b7308 */ /* 0x000e240000001000 */
[----:B0-----:R-:W-:-:S04]  /*2410*/  FFMA R2, R11, R0, -1 ;  /* 0xbf8000000b027423 */ /* 0x001fc80000000000 */
[----:B------:R-:W-:-:S04]  /*2420*/  FADD.FTZ R2, -R2, -RZ ;  /* 0x800000ff02027221 */ /* 0x000fc80000010100 */
[----:B------:R-:W-:-:S07]  /*2430*/  FFMA R11, R11, R2, R11 ;  /* 0x000000020b0b7223 */ /* 0x000fce000000000b */
.L_x_79:
        /* <DEDUP_REMOVED lines=11> */
.L_x_80:
[----:B------:R-:W0:Y:S02]  /*24f0*/  MUFU.RCP R3, R0 ;  /* 0x0000000000037308 */ /* 0x000e240000001000 */
[----:B0-----:R-:W-:-:S04]  /*2500*/  FFMA R2, R3, R0, -1 ;  /* 0xbf80000003027423 */ /* 0x001fc80000000000 */
[----:B------:R-:W-:-:S04]  /*2510*/  FADD.FTZ R2, -R2, -RZ ;  /* 0x800000ff02027221 */ /* 0x000fc80000010100 */
[----:B------:R-:W-:-:S07]  /*2520*/  FFMA R18, R3, R2, R3 ;  /* 0x0000000203127223 */ /* 0x000fce0000000003 */
.L_x_81:
[----:B------:R-:W0:Y:S01]  /*2530*/  LDCU UR4, c[0x0][0x388] ;  /* 0x00007100ff0477ac */ /* 0x000e220008000800 */
[----:B------:R-:W-:Y:S01]  /*2540*/  FADD R2, -R18, R11 ;  /* 0x0000000b12027221 */ /* 0x000fe20000000100 */
[----:B------:R-:W-:Y:S02]  /*2550*/  IMAD.MOV.U32 R19, RZ, RZ, RZ ;  /* 0x000000ffff137224 */ /* 0x000fe400078e00ff */
[----:B0-----:R-:W-:-:S05]  /*2560*/  IMAD.U32 R0, RZ, RZ, UR4 ;  /* 0x00000004ff007e24 */ /* 0x001fca000f8e00ff */
[----:B------:R-:W-:-:S13]  /*2570*/  ISETP.NE.AND P0, PT, R0, 0x1, PT ;  /* 0x000000010000780c */ /* 0x000fda0003f05270 */
[----:B------:R-:W-:Y:S05]  /*2580*/  @!P0 BRA `(.L_x_82) ;  /* 0x0000001000dc8947 */ /* 0x000fea0003800000 */
[----:B------:R-:W0:Y:S01]  /*2590*/  S2R R19, SR_TID.X ;  /* 0x0000000000137919 */ /* 0x000e220000002100 */
[----:B------:R-:W-:Y:S01]  /*25a0*/  LOP3.LUT R0, R0, 0x7ffffffe, RZ, 0xc0, !PT ;  /* 0x7ffffffe00007812 */ /* 0x000fe200078ec0ff */
[----:B------:R-:W-:Y:S01]  /*25b0*/  BSSY.RECONVERGENT B6, `(.L_x_83) ;  /* 0x0000130000067945 */ /* 0x000fe20003800200 */
[----:B------:R-:W1:Y:S03]  /*25c0*/  LDCU UR38, c[0x0][0x38c] ;  /* 0x00007180ff2677ac */ /* 0x000e660008000800 */
[----:B------:R-:W-:-:S07]  /*25d0*/  IMAD.MOV R22, RZ, RZ, -R0 ;  /* 0x000000ffff167224 */ /* 0x000fce00078e0a00 */
.L_x_124:
[----:B0-2---:R-:W-:Y:S01]  /*25e0*/  IMAD.WIDE R4, R19, 0x2, R30 ;  /* 0x0000000213047825 */ /* 0x005fe200078e021e */
[----:B------:R-:W0:Y:S04]  /*25f0*/  LDC R6, c[0x0][0x390] ;  /* 0x0000e400ff067b82 */ /* 0x000e280000000800 */
[----:B------:R-:W2:Y:S01]  /*2600*/  LDG.E.U16 R11, desc[UR36][R4.64] ;  /* 0x00000024040b7981 */ /* 0x000ea2000c1e1500 */
[----:B------:R-:W-:Y:S01]  /*2610*/  BSSY.RECONVERGENT B0, `(.L_x_84) ;  /* 0x0000010000007945 */ /* 0x000fe20003800200 */
[----:B--2---:R-:W0:Y:S02]  /*2620*/  I2F.S16 R0, R11 ;  /* 0x0000000b00007306 */ /* 0x004e240000101400 */
[C---:B0-----:R-:W-:Y:S02]  /*2630*/  FSETP.GT.AND P0, PT, R0.reuse, R6, PT ;  /* 0x000000060000720b */ /* 0x041fe40003f04000 */
        /* <DEDUP_REMOVED lines=9> */
.L_x_85:
[----:B------:R-:W0:Y:S02]  /*26d0*/  MUFU.RCP R5, R6 ;  /* 0x0000000600057308 */ /* 0x000e240000001000 */
[----:B0-----:R-:W-:-:S04]  /*26e0*/  FFMA R0, R6, R5, -1 ;  /* 0xbf80000006007423 */ /* 0x001fc80000000005 */
[----:B------:R-:W-:-:S04]  /*26f0*/  FADD.FTZ R0, -R0, -RZ ;  /* 0x800000ff00007221 */ /* 0x000fc80000010100 */
[----:B------:R-:W-:-:S07]  /*2700*/  FFMA R5, R5, R0, R5 ;  /* 0x0000000005057223 */ /* 0x000fce0000000005 */
.L_x_86:
[----:B------:R-:W-:Y:S05]  /*2710*/  BSYNC.RECONVERGENT B0 ;  /* 0x0000000000007941 */ /* 0x000fea0003800200 */
.L_x_84:
        /* <DEDUP_REMOVED lines=11> */
[----:B------:R-:W-:Y:S02]  /*27d0*/  MOV R25, R2 ;  /* 0x0000000200197202 */ /* 0x000fe40000000f00 */
[----:B------:R-:W-:-:S07]  /*27e0*/  MOV R4, 0x2800 ;  /* 0x0000280000047802 */ /* 0x000fce0000000f00 */
[----:B------:R-:W-:Y:S05]  /*27f0*/  CALL.REL.NOINC `($__internal_1_$__cuda_sm3x_div_rn_noftz_f32_slowpath) ;  /* 0x0000001c00847944 */ /* 0x000fea0003c00000 */
.L_x_88:
[----:B------:R-:W-:Y:S05]  /*2800*/  BSYNC.RECONVERGENT B0 ;  /* 0x0000000000007941 */ /* 0x000fea0003800200 */
.L_x_87:
        /* <DEDUP_REMOVED lines=15> */
.L_x_89:
        /* <DEDUP_REMOVED lines=30> */
.L_x_94:
[----:B------:R-:W-:Y:S05]  /*2ae0*/  BSYNC.RECONVERGENT B9 ;  /* 0x0000000000097941 */ /* 0x000fea0003800200 */
.L_x_93:
[----:B------:R-:W-:Y:S05]  /*2af0*/  BRA `(.L_x_95) ;  /* 0x0000000000147947 */ /* 0x000fea0003800000 */
.L_x_92:
[----:B------:R-:W-:Y:S05]  /*2b00*/  @!P1 BREAK.RELIABLE B8 ;  /* 0x0000000000089942 */ /* 0x000fea0003800100 */
[----:B------:R-:W-:Y:S02]  /*2b10*/  IMAD.MOV.U32 R27, RZ, RZ, 0xff ;  /* 0x000000ffff1b7424 */ /* 0x000fe400078e00ff */
[--C-:B------:R-:W-:Y:S02]  /*2b20*/  IMAD.MOV.U32 R25, RZ, RZ, R26.reuse ;  /* 0x000000ffff197224 */ /* 0x100fe400078e001a */
[----:B------:R-:W-:Y:S01]  /*2b30*/  IMAD.MOV.U32 R0, RZ, RZ, R26 ;  /* 0x000000ffff007224 */ /* 0x000fe200078e001a */
[----:B------:R-:W-:Y:S06]  /*2b40*/  @!P1 BRA `(.L_x_96) ;  /* 0x0000000000cc9947 */ /* 0x000fec0003800000 */
.L_x_95:
        /* <DEDUP_REMOVED lines=13> */
.L_x_91:
        /* <DEDUP_REMOVED lines=15> */
.L_x_99:
[----:B------:R-:W-:-:S07]  /*2d10*/  IMAD.MOV.U32 R25, RZ, RZ, 0x32 ;  /* 0x00000032ff197424 */ /* 0x000fce00078e00ff */
.L_x_98:
[----:B------:R-:W-:Y:S05]  /*2d20*/  BSYNC.RECONVERGENT B8 ;  /* 0x0000000000087941 */ /* 0x000fea0003800200 */
.L_x_97:
[----:B------:R-:W-:-:S13]  /*2d30*/  ISETP.GT.U32.AND P0, PT, R23, 0xfe, PT ;  /* 0x000000fe1700780c */ /* 0x000fda0003f04070 */
[----:B------:R-:W-:Y:S01]  /*2d40*/  @!P0 IADD3 R0, PT, PT, -R26, 0x2fd, RZ ;  /* 0x000002fd1a008810 */ /* 0x000fe20007ffe1ff */
[----:B------:R-:W-:Y:S06]  /*2d50*/  @!P0 BRA `(.L_x_96) ;  /* 0x0000000000488947 */ /* 0x000fec0003800000 */
[----:B------:R-:W-:-:S04]  /*2d60*/  IADD3 R0, PT, PT, R26, -0x3fd, RZ ;  /* 0xfffffc031a007810 */ /* 0x000fc80007ffe0ff */
[----:B------:R-:W-:Y:S01]  /*2d70*/  ISETP.GE.U32.AND P0, PT, R0, 0xff, PT ;  /* 0x000000ff0000780c */ /* 0x000fe20003f06070 */
[----:B------:R-:W-:-:S12]  /*2d80*/  IMAD.MOV.U32 R0, RZ, RZ, 0xff ;  /* 0x000000ffff007424 */ /* 0x000fd800078e00ff */
[----:B------:R-:W-:Y:S05]  /*2d90*/  @!P0 BRA `(.L_x_96) ;  /* 0x0000000000388947 */ /* 0x000fea0003800000 */
[----:B------:R-:W-:-:S13]  /*2da0*/  ISETP.GT.U32.AND P0, PT, R24, 0xfd, PT ;  /* 0x000000fd1800780c */ /* 0x000fda0003f04070 */
[----:B------:R-:W-:Y:S01]  /*2db0*/  @!P0 IADD3 R0, PT, PT, -R26, 0x5f9, RZ ;  /* 0x000005f91a008810 */ /* 0x000fe20007ffe1ff */
[----:B------:R-:W-:Y:S06]  /*2dc0*/  @!P0 BRA `(.L_x_96) ;  /* 0x00000000002c8947 */ /* 0x000fec0003800000 */
        /* <DEDUP_REMOVED lines=10> */
.L_x_100:
[----:B------:R-:W-:-:S07]  /*2e70*/  HFMA2 R0, -RZ, RZ, 0, 2.98023223876953125e-06 ;  /* 0x00000032ff007431 */ /* 0x000fce00000001ff */
.L_x_96:
[----:B------:R-:W-:Y:S05]  /*2e80*/  BSYNC.RECONVERGENT B7 ;  /* 0x0000000000077941 */ /* 0x000fea0003800200 */
.L_x_90:
[----:B------:R-:W-:Y:S01]  /*2e90*/  IMAD.U32 R27, R27, 0x10000, RZ ;  /* 0x000100001b1b7824 */ /* 0x000fe200078e00ff */
[----:B------:R-:W0:Y:S01]  /*2ea0*/  LDC R3, c[0x0][0x390] ;  /* 0x0000e400ff037b82 */ /* 0x000e220000000800 */
[----:B------:R-:W-:Y:S02]  /*2eb0*/  IMAD.SHL.U32 R4, R25, 0x100, RZ ;  /* 0x0000010019047824 */ /* 0x000fe400078e00ff */
[----:B------:R-:W-:Y:S01]  /*2ec0*/  IMAD.WIDE R6, R19, 0x2, R30 ;  /* 0x0000000213067825 */ /* 0x000fe200078e021e */
[----:B------:R-:W-:-:S04]  /*2ed0*/  LOP3.LUT R27, R27, 0xff0000, RZ, 0xc0, !PT ;  /* 0x00ff00001b1b7812 */ /* 0x000fc800078ec0ff */
[----:B------:R-:W-:Y:S01]  /*2ee0*/  LOP3.LUT R27, R27, 0xff00, R4, 0xf8, !PT ;  /* 0x0000ff001b1b7812 */ /* 0x000fe200078ef804 */
[----:B------:R-:W-:-:S03]  /*2ef0*/  IMAD.WIDE R4, R19, 0x4, R32 ;  /* 0x0000000413047825 */ /* 0x000fc600078e0220 */
[----:B------:R-:W-:-:S05]  /*2f00*/  LOP3.LUT R27, R27, 0xff, R0, 0xf8, !PT ;  /* 0x000000ff1b1b7812 */ /* 0x000fca00078ef800 */
[----:B------:R1:W-:Y:S04]  /*2f10*/  STG.E desc[UR36][R4.64], R27 ;  /* 0x0000001b04007986 */ /* 0x0003e8000c101924 */
[----:B------:R-:W2:Y:S01]  /*2f20*/  LDG.E.U16 R11, desc[UR36][R6.64+0x100] ;  /* 0x00010024060b7981 */ /* 0x000ea2000c1e1500 */
[----:B------:R-:W-:Y:S01]  /*2f30*/  BSSY.RECONVERGENT B0, `(.L_x_101) ;  /* 0x0000011000007945 */ /* 0x000fe20003800200 */
[----:B--2---:R-:W0:Y:S02]  /*2f40*/  I2F.S16 R0, R11 ;  /* 0x0000000b00007306 */ /* 0x004e240000101400 */
[C---:B0-----:R-:W-:Y:S02]  /*2f50*/  FSETP.GT.AND P0, PT, R0.reuse, R3, PT ;  /* 0x000000030000720b */ /* 0x041fe40003f04000 */
[----:B------:R-:W-:-:S11]  /*2f60*/  FSETP.GEU.AND P1, PT, R0, UR38, PT ;  /* 0x0000002600007c0b */ /* 0x000fd6000bf2e000 */
[----:B------:R-:W-:-:S05]  /*2f70*/  @!P0 FSEL R3, R0, UR38, P1 ;  /* 0x0000002600038c08 */ /* 0x000fca0008800000 */
[----:B------:R-:W-:-:S05]  /*2f80*/  VIADD R0, R3, 0x1800000 ;  /* 0x0180000003007836 */ /* 0x000fca0000000000 */
[----:B------:R-:W-:-:S04]  /*2f90*/  LOP3.LUT R0, R0, 0x7f800000, RZ, 0xc0, !PT ;  /* 0x7f80000000007812 */ /* 0x000fc800078ec0ff */
[----:B------:R-:W-:-:S13]  /*2fa0*/  ISETP.GT.U32.AND P0, PT, R0, 0x1ffffff, PT ;  /* 0x01ffffff0000780c */ /* 0x000fda0003f04070 */
[----:B-1----:R-:W-:Y:S05]  /*2fb0*/  @P0 BRA `(.L_x_102) ;  /* 0x0000000000100947 */ /* 0x002fea0003800000 */
[----:B------:R-:W-:Y:S01]  /*2fc0*/  IMAD.MOV.U32 R6, RZ, RZ, R3 ;  /* 0x000000ffff067224 */ /* 0x000fe200078e0003 */
[----:B------:R-:W-:-:S07]  /*2fd0*/  MOV R0, 0x2ff0 ;  /* 0x00002ff000007802 */ /* 0x000fce0000000f00 */
[----:B------:R-:W-:Y:S05]  /*2fe0*/  CALL.REL.NOINC `($__internal_0_$__cuda_sm20_rcp_rn_f32_slowpath) ;  /* 0x0000001000b47944 */ /* 0x000fea0003c00000 */
[----:B------:R-:W-:Y:S05]  /*2ff0*/  BRA `(.L_x_103) ;  /* 0x0000000000107947 */ /* 0x000fea0003800000 */
.L_x_102:
[----:B------:R-:W0:Y:S02]  /*3000*/  MUFU.RCP R5, R3 ;  /* 0x0000000300057308 */ /* 0x000e240000001000 */
[----:B0-----:R-:W-:-:S04]  /*3010*/  FFMA R0, R3, R5, -1 ;  /* 0xbf80000003007423 */ /* 0x001fc80000000005 */
[----:B------:R-:W-:-:S04]  /*3020*/  FADD.FTZ R0, -R0, -RZ ;  /* 0x800000ff00007221 */ /* 0x000fc80000010100 */
[----:B------:R-:W-:-:S07]  /*3030*/  FFMA R5, R5, R0, R5 ;  /* 0x0000000005057223 */ /* 0x000fce0000000005 */
.L_x_103:
[----:B------:R-:W-:Y:S05]  /*3040*/  BSYNC.RECONVERGENT B0 ;  /* 0x0000000000007941 */ /* 0x000fea0003800200 */
.L_x_101:
        /* <DEDUP_REMOVED lines=14> */
.L_x_105:
[----:B------:R-:W-:Y:S05]  /*3130*/  BSYNC.RECONVERGENT B0 ;  /* 0x0000000000007941 */ /* 0x000fea0003800200 */
.L_x_104:
        /* <DEDUP_REMOVED lines=11> */
[----:B-1----:R-:W-:-:S02]  /*31f0*/  IMAD.U32 R4, RZ, RZ, UR4 ;  /* 0x00000004ff047e24 */ /* 0x002fc4000f8e00ff */
[----:B------:R-:W-:-:S07]  /*3200*/  IMAD.U32 R5, RZ, RZ, UR5 ;  /* 0x00000005ff057e24 */ /* 0x000fce000f8e00ff */
[----:B------:R-:W-:-:S07]  /*3210*/  LEPC R20, `(.L_x_106) ;  /* 0x000000001014794e */ /* 0x000fce0000000000 */
[----:B--234-:R-:W-:Y:S05]  /*3220*/  CALL.ABS.NOINC R8 ;  /* 0x0000000008007343 */ /* 0x01cfea0003c00000 */
.L_x_106:
        /* <DEDUP_REMOVED lines=19> */
[----:B------:R0:W-:Y:S01]  /*3360*/  STL [R1], R24 ;  /* 0x0000001801007387 */ /* 0x0001e20000100800 */
[----:B------:R0:W1:Y:S01]  /*3370*/  LDC.64 R8, c[0x4][R23] ;  /* 0x0100000017087b82 */ /* 0x0000620000000a00 */
[----:B------:R-:W2:Y:S01]  /*3380*/  LDCU.64 UR4, c[0x4][0x168] ;  /* 0x01002d00ff0477ac */ /* 0x000ea20008000a00 */
[----:B------:R-:W-:Y:S01]  /*3390*/  MOV R6, R17 ;  /* 0x0000001100067202 */ /* 0x000fe20000000f00 */
[----:B------:R-:W-:Y:S02]  /*33a0*/  IMAD.MOV.U32 R7, RZ, RZ, R16 ;  /* 0x000000ffff077224 */ /* 0x000fe400078e0010 */
[----:B--2---:R-:W-:Y:S02]  /*33b0*/  IMAD.U32 R4, RZ, RZ, UR4 ;  /* 0x00000004ff047e24 */ /* 0x004fe4000f8e00ff */
[----:B0-----:R-:W-:-:S07]  /*33c0*/  IMAD.U32 R5, RZ, RZ, UR5 ;  /* 0x00000005ff057e24 */ /* 0x001fce000f8e00ff */
[----:B------:R-:W-:-:S07]  /*33d0*/  LEPC R20, `(.L_x_114) ;  /* 0x000000001014794e */ /* 0x000fce0000000000 */
[----:B-1----:R-:W-:Y:S05]  /*33e0*/  CALL.ABS.NOINC R8 ;  /* 0x0000000008007343 */ /* 0x002fea0003c00000 */
.L_x_114:
[----:B------:R-:W-:Y:S05]  /*33f0*/  BRA `(.L_x_112) ;  /* 0x00000000000c7947 */ /* 0x000fea0003800000 */
.L_x_113:
[----:B------:R-:W-:Y:S01]  /*3400*/  VIADD R26, R24, 0xfffffc04 ;  /* 0xfffffc04181a7836 */ /* 0x000fe20000000000 */
[----:B------:R-:W-:Y:S06]  /*3410*/  BRA `(.L_x_112) ;  /* 0x0000000000047947 */ /* 0x000fec0003800000 */
.L_x_111:
[----:B------:R-:W-:-:S07]  /*3420*/  IADD3 R26, PT, PT, -R24, 0xff, RZ ;  /* 0x000000ff181a7810 */ /* 0x000fce0007ffe1ff */
.L_x_112:
[----:B------:R-:W-:Y:S05]  /*3430*/  BSYNC.RECONVERGENT B9 ;  /* 0x0000000000097941 */ /* 0x000fea0003800200 */
.L_x_110:
[----:B------:R-:W-:Y:S05]  /*3440*/  BRA `(.L_x_115) ;  /* 0x0000000000147947 */ /* 0x000fea0003800000 */
.L_x_109:
[----:B------:R-:W-:Y:S05]  /*3450*/  @!P1 BREAK.RELIABLE B8 ;  /* 0x0000000000089942 */ /* 0x000fea0003800100 */
[----:B------:R-:W-:Y:S02]  /*3460*/  IMAD.MOV.U32 R26, RZ, RZ, 0xff ;  /* 0x000000ffff1a7424 */ /* 0x000fe400078e00ff */
[--C-:B------:R-:W-:Y:S02]  /*3470*/  IMAD.MOV.U32 R25, RZ, RZ, R24.reuse ;  /* 0x000000ffff197224 */ /* 0x100fe400078e0018 */
[----:B------:R-:W-:Y:S01]  /*3480*/  IMAD.MOV.U32 R0, RZ, RZ, R24 ;  /* 0x000000ffff007224 */ /* 0x000fe200078e0018 */
[----:B------:R-:W-:Y:S06]  /*3490*/  @!P1 BRA `(.L_x_116) ;  /* 0x0000000000d49947 */ /* 0x000fec0003800000 */
.L_x_115:
[----:B------:R-:W-:Y:S01]  /*34a0*/  IADD3 R0, PT, PT, R24, -0x100, RZ ;  /* 0xffffff0018007810 */ /* 0x000fe20007ffe0ff */
[----:B------:R-:W-:-:S03]  /*34b0*/  IMAD.MOV.U32 R25, RZ, RZ, 0xff ;  /* 0x000000ffff197424 */ /* 0x000fc600078e00ff */
[----:B------:R-:W-:Y:S01]  /*34c0*/  ISETP.GE.U32.AND P0, PT, R0, 0xff, PT ;  /* 0x000000ff0000780c */ /* 0x000fe20003f06070 */
[----:B------:R-:W-:-:S12]  /*34d0*/  IMAD.MOV.U32 R0, RZ, RZ, R24 ;  /* 0x000000ffff007224 */ /* 0x000fd800078e0018 */
[----:B------:R-:W-:Y:S05]  /*34e0*/  @!P0 BREAK.RELIABLE B8 ;  /* 0x0000000000088942 */ /* 0x000fea0003800100 */
[----:B------:R-:W-:Y:S05]  /*34f0*/  @!P0 BRA `(.L_x_116) ;  /* 0x0000000000bc8947 */ /* 0x000fea0003800000 */
[----:B------:R-:W-:Y:S05]  /*3500*/  BSYNC.RELIABLE B8 ;  /* 0x0000000000087941 */ /* 0x000fea0003800100 */
.L_x_108:
        /* <DEDUP_REMOVED lines=18> */
.L_x_120:
[----:B------:R-:W-:-:S07]  /*3630*/  IMAD.MOV.U32 R25, RZ, RZ, 0x32 ;  /* 0x00000032ff197424 */ /* 0x000fce00078e00ff */
.L_x_119:
[----:B------:R-:W-:Y:S05]  /*3640*/  BSYNC.RECONVERGENT B8 ;  /* 0x0000000000087941 */ /* 0x000fea0003800200 */
.L_x_118:
[----:B------:R-:W-:-:S13]  /*3650*/  ISETP.GE.U32.AND P0, PT, R23, 0xff, PT ;  /* 0x000000ff1700780c */ /* 0x000fda0003f06070 */
[----:B------:R-:W-:Y:S05]  /*3660*/  @!P0 BRA `(.L_x_121) ;  /* 0x0000000000508947 */ /* 0x000fea0003800000 */
[----:B------:R-:W-:-:S05]  /*3670*/  VIADD R0, R24, 0xfffffc03 ;  /* 0xfffffc0318007836 */ /* 0x000fca0000000000 */
[----:B------:R-:W-:Y:S01]  /*3680*/  ISETP.GE.U32.AND P0, PT, R0, 0xff, PT ;  /* 0x000000ff0000780c */ /* 0x000fe20003f06070 */
[----:B------:R-:W-:-:S12]  /*3690*/  HFMA2 R0, -RZ, RZ, 0, 1.5199184417724609375e-05 ;  /* 0x000000ffff007431 */ /* 0x000fd800000001ff */
        /* <DEDUP_REMOVED lines=13> */
.L_x_123:
[----:B------:R-:W-:Y:S01]  /*3770*/  IMAD.MOV.U32 R0, RZ, RZ, 0x32 ;  /* 0x00000032ff007424 */ /* 0x000fe200078e00ff */
[----:B------:R-:W-:Y:S06]  /*3780*/  BRA `(.L_x_116) ;  /* 0x0000000000187947 */ /* 0x000fec0003800000 */
.L_x_122:
[----:B------:R-:W-:Y:S01]  /*3790*/  IADD3 R0, PT, PT, -R24, 0x5f9, RZ ;  /* 0x000005f918007810 */ /* 0x000fe20007ffe1ff */
[----:B------:R-:W-:Y:S06]  /*37a0*/  BRA `(.L_x_116) ;  /* 0x0000000000107947 */ /* 0x000fec0003800000 */
.L_x_121:
[----:B------:R-:W-:Y:S01]  /*37b0*/  IADD3 R0, PT, PT, -R24, 0x2fd, RZ ;  /* 0x000002fd18007810 */ /* 0x000fe20007ffe1ff */
[----:B------:R-:W-:Y:S06]  /*37c0*/  BRA `(.L_x_116) ;  /* 0x0000000000087947 */ /* 0x000fec0003800000 */
.L_x_117:
[----:B------:R-:W-:Y:S02]  /*37d0*/  IADD3 R25, PT, PT, -R24, 0x2fd, RZ ;  /* 0x000002fd18197810 */ /* 0x000fe40007ffe1ff */
[----:B------:R-:W-:-:S07]  /*37e0*/  MOV R0, R24 ;  /* 0x0000001800007202 */ /* 0x000fce0000000f00 */
.L_x_116:
[----:B------:R-:W-:Y:S05]  /*37f0*/  BSYNC.RECONVERGENT B7 ;  /* 0x0000000000077941 */ /* 0x000fea0003800200 */
.L_x_107:
[----:B------:R-:W-:Y:S02]  /*3800*/  IMAD.U32 R26, R26, 0x10000, RZ ;  /* 0x000100001a1a7824 */ /* 0x000fe400078e00ff */
[----:B------:R-:W-:Y:S02]  /*3810*/  IMAD.SHL.U32 R25, R25, 0x100, RZ ;  /* 0x0000010019197824 */ /* 0x000fe400078e00ff */
[----:B------:R-:W-:Y:S01]  /*3820*/  IMAD.WIDE R4, R19, 0x4, R32 ;  /* 0x0000000413047825 */ /* 0x000fe200078e0220 */
[----:B------:R-:W-:-:S03]  /*3830*/  LOP3.LUT R26, R26, 0xff0000, RZ, 0xc0, !PT ;  /* 0x00ff00001a1a7812 */ /* 0x000fc600078ec0ff */
[----:B------:R-:W-:Y:S01]  /*3840*/  VIADD R22, R22, 0x2 ;  /* 0x0000000216167836 */ /* 0x000fe20000000000 */
[----:B------:R-:W-:Y:S01]  /*3850*/  LOP3.LUT R25, R26, 0xff00, R25, 0xf8, !PT ;  /* 0x0000ff001a197812 */ /* 0x000fe200078ef819 */
[----:B------:R-:W-:-:S03]  /*3860*/  VIADD R19, R19, 0x100 ;  /* 0x0000010013137836 */ /* 0x000fc60000000000 */
[----:B------:R-:W-:Y:S02]  /*3870*/  LOP3.LUT R25, R25, 0xff, R0, 0xf8, !PT ;  /* 0x000000ff19197812 */ /* 0x000fe400078ef800 */
[----:B------:R-:W-:-:S03]  /*3880*/  ISETP.NE.AND P0, PT, R22, RZ, PT ;  /* 0x000000ff1600720c */ /* 0x000fc60003f05270 */
[----:B------:R2:W-:Y:S10]  /*3890*/  STG.E desc[UR36][R4.64+0x200], R25 ;  /* 0x0002001904007986 */ /* 0x0005f4000c101924 */
[----:B------:R-:W-:Y:S05]  /*38a0*/  @P0 BRA `(.L_x_124) ;  /* 0xffffffec004c0947 */ /* 0x000fea000383ffff */
[----:B------:R-:W-:Y:S05]  /*38b0*/  BSYNC.RECONVERGENT B6 ;  /* 0x0000000000067941 */ /* 0x000fea0003800200 */
.L_x_83:
[----:B------:R-:W0:Y:S02]  /*38c0*/  LDCU UR4, c[0x0][0x388] ;  /* 0x00007100ff0477ac */ /* 0x000e240008000800 */
[----:B0-----:R-:W-:-:S05]  /*38d0*/  IMAD.U32 R0, RZ, RZ, UR4 ;  /* 0x00000004ff007e24 */ /* 0x001fca000f8e00ff */
[----:B------:R-:W-:-:S04]  /*38e0*/  SHF.L.U32 R19, R0, 0x7, RZ ;  /* 0x0000000700137819 */ /* 0x000fc800000006ff */
[----:B------:R-:W-:-:S07]  /*38f0*/  LOP3.LUT R19, R19, 0xffffff00, RZ, 0xc0, !PT ;  /* 0xffffff0013137812 */ /* 0x000fce00078ec0ff */
.L_x_82:
[----:B------:R-:W-:-:S04]  /*3900*/  LOP3.LUT R0, R0, 0x1, RZ, 0xc0, !PT ;  /* 0x0000000100007812 */ /* 0x000fc800078ec0ff */
[----:B------:R-:W-:-:S13]  /*3910*/  ISETP.NE.U32.AND P0, PT, R0, 0x1, PT ;  /* 0x000000010000780c */ /* 0x000fda0003f05070 */
[----:B------:R-:W-:Y:S05]  /*3920*/  @P0 EXIT ;  /* 0x000000000000094d */ /* 0x000fea0003800000 */
[----:B------:R-:W0:Y:S01]  /*3930*/  S2R R0, SR_TID.X ;  /* 0x0000000000007919 */ /* 0x000e220000002100 */
[----:B------:R-:W1:Y:S01]  /*3940*/  LDC R6, c[0x0][0x390] ;  /* 0x0000e400ff067b82 */ /* 0x000e620000000800 */
[----:B------:R-:W3:Y:S01]  /*3950*/  LDCU UR4, c[0x0][0x38c] ;  /* 0x00007180ff0477ac */ /* 0x000ee20008000800 */
[----:B0-----:R-:W-:-:S04]  /*3960*/  IMAD.IADD R19, R0, 0x1, R19 ;  /* 0x0000000100137824 */ /* 0x001fc800078e0213 */
[----:B------:R-:W-:-:S05]  /*3970*/  IMAD.WIDE R30, R19, 0x2, R30 ;  /* 0x00000002131e7825 */ /* 0x000fca00078e021e */
[----:B------:R-:W4:Y:S01]  /*3980*/  LDG.E.U16 R11, desc[UR36][R30.64] ;  /* 0x000000241e0b7981 */ /* 0x000f22000c1e1500 */
[----:B------:R-:W-:Y:S01]  /*3990*/  BSSY.RECONVERGENT B0, `(.L_x_125) ;  /* 0x0000010000007945 */ /* 0x000fe20003800200 */
[----:B----4-:R-:W1:Y:S02]  /*39a0*/  I2F.S16 R0, R11 ;  /* 0x0000000b00007306 */ /* 0x010e640000101400 */
[C---:B-1----:R-:W-:Y:S02]  /*39b0*/  FSETP.GT.AND P0, PT, R0.reuse, R6, PT ;  /* 0x000000060000720b */ /* 0x042fe40003f04000 */
[----:B---3--:R-:W-:-:S11]  /*39c0*/  FSETP.GEU.AND P1, PT, R0, UR4, PT ;  /* 0x0000000400007c0b */ /* 0x008fd6000bf2e000 */
[----:B------:R-:W-:-:S05]  /*39d0*/  @!P0 FSEL R6, R0, UR4, P1 ;  /* 0x0000000400068c08 */ /* 0x000fca0008800000 */
[----:B------:R-:W-:-:S05]  /*39e0*/  VIADD R0, R6, 0x1800000 ;  /* 0x0180000006007836 */ /* 0x000fca0000000000 */
[----:B------:R-:W-:-:S04]  /*39f0*/  LOP3.LUT R0, R0, 0x7f800000, RZ, 0xc0, !PT ;  /* 0x7f80000000007812 */ /* 0x000fc800078ec0ff */
[----:B------:R-:W-:-:S13]  /*3a00*/  ISETP.GT.U32.AND P0, PT, R0, 0x1ffffff, PT ;  /* 0x01ffffff0000780c */ /* 0x000fda0003f04070 */
[----:B------:R-:W-:Y:S05]  /*3a10*/  @P0 BRA `(.L_x_126) ;  /* 0x00000000000c0947 */ /* 0x000fea0003800000 */
[----:B------:R-:W-:-:S07]  /*3a20*/  MOV R0, 0x3a40 ;  /* 0x00003a4000007802 */ /* 0x000fce0000000f00 */
[----:B--2---:R-:W-:Y:S05]  /*3a30*/  CALL.REL.NOINC `($__internal_0_$__cuda_sm20_rcp_rn_f32_slowpath) ;  /* 0x0000000800207944 */ /* 0x004fea0003c00000 */
[----:B------:R-:W-:Y:S05]  /*3a40*/  BRA `(.L_x_127) ;  /* 0x0000000000107947 */ /* 0x000fea0003800000 */
.L_x_126:
[----:B--2---:R-:W0:Y:S02]  /*3a50*/  MUFU.RCP R5, R6 ;  /* 0x0000000600057308 */ /* 0x004e240000001000 */
[----:B0-----:R-:W-:-:S04]  /*3a60*/  FFMA R0, R6, R5, -1 ;  /* 0xbf80000006007423 */ /* 0x001fc80000000005 */
[----:B------:R-:W-:-:S04]  /*3a70*/  FADD.FTZ R0, -R0, -RZ ;  /* 0x800000ff00007221 */ /* 0x000fc80000010100 */
[----:B------:R-:W-:-:S07]  /*3a80*/  FFMA R5, R5, R0, R5 ;  /* 0x0000000005057223 */ /* 0x000fce0000000005 */
.L_x_127:
[----:B------:R-:W-:Y:S05]  /*3a90*/  BSYNC.RECONVERGENT B0 ;  /* 0x0000000000007941 */ /* 0x000fea0003800200 */
.L_x_125:
        /* <DEDUP_REMOVED lines=11> */
[----:B------:R-:W-:Y:S01]  /*3b50*/  MOV R4, 0x3b80 ;  /* 0x00003b8000047802 */ /* 0x000fe20000000f00 */
[----:B------:R-:W-:-:S07]  /*3b60*/  IMAD.MOV.U32 R25, RZ, RZ, R2 ;  /* 0x000000ffff197224 */ /* 0x000fce00078e0002 */
[----:B------:R-:W-:Y:S05]  /*3b70*/  CALL.REL.NOINC `($__internal_1_$__cuda_sm3x_div_rn_noftz_f32_slowpath) ;  /* 0x0000000800a47944 */ /* 0x000fea0003c00000 */
.L_x_129:
[----:B------:R-:W-:Y:S05]  /*3b80*/  BSYNC.RECONVERGENT B0 ;  /* 0x0000000000007941 */ /* 0x000fea0003800200 */
.L_x_128:
        /* <DEDUP_REMOVED lines=15> */
.L_x_130:
        /* <DEDUP_REMOVED lines=26> */
.L_x_138:
[----:B------:R-:W-:Y:S05]  /*3e20*/  BRA `(.L_x_136) ;  /* 0x00000000000c7947 */ /* 0x000fea0003800000 */
.L_x_137:
[----:B------:R-:W-:Y:S01]  /*3e30*/  IADD3 R22, PT, PT, R18, -0x3fc, RZ ;  /* 0xfffffc0412167810 */ /* 0x000fe20007ffe0ff */
[----:B------:R-:W-:Y:S06]  /*3e40*/  BRA `(.L_x_136) ;  /* 0x0000000000047947 */ /* 0x000fec0003800000 */
.L_x_135:
[----:B------:R-:W-:-:S07]  /*3e50*/  IADD3 R22, PT, PT, -R18, 0xff, RZ ;  /* 0x000000ff12167810 */ /* 0x000fce0007ffe1ff */
.L_x_136:
[----:B------:R-:W-:Y:S05]  /*3e60*/  BSYNC.RECONVERGENT B8 ;  /* 0x0000000000087941 */ /* 0x000fea0003800200 */
.L_x_134:
[----:B------:R-:W-:Y:S05]  /*3e70*/  BRA `(.L_x_139) ;  /* 0x0000000000187947 */ /* 0x000fea0003800000 */
.L_x_133:
[----:B------:R-:W-:Y:S01]  /*3e80*/  ISETP.GE.U32.AND P0, PT, R18, 0x100, PT ;  /* 0x000001001200780c */ /* 0x000fe20003f06070 */
[----:B------:R-:W-:Y:S02]  /*3e90*/  IMAD.MOV.U32 R22, RZ, RZ, 0xff ;  /* 0x000000ffff167424 */ /* 0x000fe400078e00ff */
[--C-:B------:R-:W-:Y:S02]  /*3ea0*/  IMAD.MOV.U32 R2, RZ, RZ, R18.reuse ;  /* 0x000000ffff027224 */ /* 0x100fe400078e0012 */
[----:B------:R-:W-:-:S08]  /*3eb0*/  IMAD.MOV.U32 R0, RZ, RZ, R18 ;  /* 0x000000ffff007224 */ /* 0x000fd000078e0012 */
[----:B------:R-:W-:Y:S05]  /*3ec0*/  @!P0 BREAK.RELIABLE B7 ;  /* 0x0000000000078942 */ /* 0x000fea0003800100 */
[----:B------:R-:W-:Y:S05]  /*3ed0*/  @!P0 BRA `(.L_x_140) ;  /* 0x0000000000d48947 */ /* 0x000fea0003800000 */
.L_x_139:
[----:B------:R-:W-:Y:S02]  /*3ee0*/  VIADD R0, R18, 0xffffff00 ;  /* 0xffffff0012007836 */ /* 0x000fe40000000000 */
[----:B------:R-:W-:-:S03]  /*3ef0*/  IMAD.MOV.U32 R2, RZ, RZ, 0xff ;  /* 0x000000ffff027424 */ /* 0x000fc600078e00ff */
[----:B------:R-:W-:Y:S02]  /*3f00*/  ISETP.GE.U32.AND P0, PT, R0, 0xff, PT ;  /* 0x000000ff0000780c */ /* 0x000fe40003f06070 */
[----:B------:R-:W-:-:S11]  /*3f10*/  MOV R0, R18 ;  /* 0x0000001200007202 */ /* 0x000fd60000000f00 */
[----:B------:R-:W-:Y:S05]  /*3f20*/  @!P0 BREAK.RELIABLE B7 ;  /* 0x0000000000078942 */ /* 0x000fea0003800100 */
[----:B------:R-:W-:Y:S05]  /*3f30*/  @!P0 BRA `(.L_x_140) ;  /* 0x0000000000bc8947 */ /* 0x000fea0003800000 */
[----:B------:R-:W-:Y:S05]  /*3f40*/  BSYNC.RELIABLE B7 ;  /* 0x0000000000077941 */ /* 0x000fea0003800100 */
.L_x_132:
        /* <DEDUP_REMOVED lines=18> */
.L_x_144:
[----:B------:R-:W-:-:S07]  /*4070*/  IMAD.MOV.U32 R2, RZ, RZ, 0x32 ;  /* 0x00000032ff027424 */ /* 0x000fce00078e00ff */
.L_x_143:
[----:B------:R-:W-:Y:S05]  /*4080*/  BSYNC.RECONVERGENT B8 ;  /* 0x0000000000087941 */ /* 0x000fea0003800200 */
.L_x_142:
        /* <DEDUP_REMOVED lines=18> */
.L_x_147:
[----:B------:R-:W-:Y:S01]  /*41b0*/  IMAD.MOV.U32 R0, RZ, RZ, 0x32 ;  /* 0x00000032ff007424 */ /* 0x000fe200078e00ff */
[----:B------:R-:W-:Y:S06]  /*41c0*/  BRA `(.L_x_140) ;  /* 0x0000000000187947 */ /* 0x000fec0003800000 */
.L_x_146:
[----:B------:R-:W-:Y:S01]  /*41d0*/  IADD3 R0, PT, PT, -R18, 0x5f9, RZ ;  /* 0x000005f912007810 */ /* 0x000fe20007ffe1ff */
[----:B------:R-:W-:Y:S06]  /*41e0*/  BRA `(.L_x_140) ;  /* 0x0000000000107947 */ /* 0x000fec0003800000 */
.L_x_145:
[----:B------:R-:W-:Y:S01]  /*41f0*/  IADD3 R0, PT, PT, -R18, 0x2fd, RZ ;  /* 0x000002fd12007810 */ /* 0x000fe20007ffe1ff */
[----:B------:R-:W-:Y:S06]  /*4200*/  BRA `(.L_x_140) ;  /* 0x0000000000087947 */ /* 0x000fec0003800000 */
.L_x_141:
[----:B------:R-:W-:Y:S01]  /*4210*/  IADD3 R2, PT, PT, -R18, 0x2fd, RZ ;  /* 0x000002fd12027810 */ /* 0x000fe20007ffe1ff */
[----:B------:R-:W-:-:S07]  /*4220*/  IMAD.MOV.U32 R0, RZ, RZ, R18 ;  /* 0x000000ffff007224 */ /* 0x000fce00078e0012 */
.L_x_140:
[----:B------:R-:W-:Y:S05]  /*4230*/  BSYNC.RECONVERGENT B6 ;  /* 0x0000000000067941 */ /* 0x000fea0003800200 */
.L_x_131:
        /* <DEDUP_REMOVED lines=8> */
        .weak           $__internal_0_$__cuda_sm20_rcp_rn_f32_slowpath
        .type           $__internal_0_$__cuda_sm20_rcp_rn_f32_slowpath,@function
        .size           $__internal_0_$__cuda_sm20_rcp_rn_f32_slowpath,($__internal_1_$__cuda_sm3x_div_rn_noftz_f32_slowpath - $__internal_0_$__cuda_sm20_rcp_rn_f32_slowpath)
$__internal_0_$__cuda_sm20_rcp_rn_f32_slowpath:
[----:B------:R-:W-:Y:S01]  /*42c0*/  IMAD.SHL.U32 R3, R6, 0x2, RZ ;  /* 0x0000000206037824 */ /* 0x000fe200078e00ff */
[----:B------:R-:W-:Y:S04]  /*42d0*/  BSSY.RECONVERGENT B1, `(.L_x_148) ;  /* 0x0000030000017945 */ /* 0x000fe80003800200 */
[----:B------:R-:W-:-:S04]  /*42e0*/  SHF.R.U32.HI R3, RZ, 0x18, R3 ;  /* 0x00000018ff037819 */ /* 0x000fc80000011603 */
[----:B------:R-:W-:-:S13]  /*42f0*/  ISETP.NE.U32.AND P0, PT, R3, RZ, PT ;  /* 0x000000ff0300720c */ /* 0x000fda0003f05070 */
[----:B------:R-:W-:Y:S05]  /*4300*/  @P0 BRA `(.L_x_149) ;  /* 0x0000000000280947 */ /* 0x000fea0003800000 */
[----:B------:R-:W-:-:S05]  /*4310*/  IMAD.SHL.U32 R3, R6, 0x2, RZ ;  /* 0x0000000206037824 */ /* 0x000fca00078e00ff */
[----:B------:R-:W-:-:S13]  /*4320*/  ISETP.NE.AND P0, PT, R3, RZ, PT ;  /* 0x000000ff0300720c */ /* 0x000fda0003f05270 */
[----:B------:R-:W-:Y:S01]  /*4330*/  @P0 FFMA R4, R6, 1.84467440737095516160e+19, RZ ;  /* 0x5f80000006040823 */ /* 0x000fe200000000ff */
[----:B------:R-:W-:Y:S08]  /*4340*/  @!P0 MUFU.RCP R5, R6 ;  /* 0x0000000600058308 */ /* 0x000ff00000001000 */
[----:B------:R-:W0:Y:S02]  /*4350*/  @P0 MUFU.RCP R3, R4 ;  /* 0x0000000400030308 */ /* 0x000e240000001000 */
[----:B0-----:R-:W-:-:S04]  /*4360*/  @P0 FFMA R8, R4, R3, -1 ;  /* 0xbf80000004080423 */ /* 0x001fc80000000003 */
[----:B------:R-:W-:-:S04]  /*4370*/  @P0 FADD.FTZ R8, -R8, -RZ ;  /* 0x800000ff08080221 */ /* 0x000fc80000010100 */
[----:B------:R-:W-:-:S04]  /*4380*/  @P0 FFMA R8, R3, R8, R3 ;  /* 0x0000000803080223 */ /* 0x000fc80000000003 */
[----:B------:R-:W-:Y:S01]  /*4390*/  @P0 FFMA R5, R8, 1.84467440737095516160e+19, RZ ;  /* 0x5f80000008050823 */ /* 0x000fe200000000ff */
[----:B------:R-:W-:Y:S06]  /*43a0*/  BRA `(.L_x_150) ;  /* 0x0000000000887947 */ /* 0x000fec0003800000 */
.L_x_149:
[----:B------:R-:W-:-:S05]  /*43b0*/  VIADD R4, R3, 0xffffff03 ;  /* 0xffffff0303047836 */ /* 0x000fca0000000000 */
[----:B------:R-:W-:-:S13]  /*43c0*/  ISETP.GT.U32.AND P0, PT, R4, 0x1, PT ;  /* 0x000000010400780c */ /* 0x000fda0003f04070 */
[----:B------:R-:W-:Y:S05]  /*43d0*/  @P0 BRA `(.L_x_151) ;  /* 0x0000000000780947 */ /* 0x000fea0003800000 */
[----:B------:R-:W-:Y:S01]  /*43e0*/  LOP3.LUT R9, R6, 0x7fffff, RZ, 0xc0, !PT ;  /* 0x007fffff06097812 */ /* 0x000fe200078ec0ff */
[----:B------:R-:W-:Y:S02]  /*43f0*/  IMAD.MOV.U32 R5, RZ, RZ, 0x3 ;  /* 0x00000003ff057424 */ /* 0x000fe400078e00ff */
[----:B------:R-:W-:Y:S01]  /*4400*/  VIADD R3, R3, 0xffffff04 ;  /* 0xffffff0403037836 */ /* 0x000fe20000000000 */
[----:B------:R-:W-:Y:S02]  /*4410*/  LOP3.LUT R9, R9, 0x3f800000, RZ, 0xfc, !PT ;  /* 0x3f80000009097812 */ /* 0x000fe400078efcff */
[----:B------:R-:W-:Y:S02]  /*4420*/  SHF.L.U32 R5, R5, R4, RZ ;  /* 0x0000000405057219 */ /* 0x000fe400000006ff */
[----:B------:R-:W0:Y:S02]  /*4430*/  MUFU.RCP R8, R9 ;  /* 0x0000000900087308 */ /* 0x000e240000001000 */
[----:B0-----:R-:W-:-:S04]  /*4440*/  FFMA R7, R9, R8, -1 ;  /* 0xbf80000009077423 */ /* 0x001fc80000000008 */
[----:B------:R-:W-:-:S04]  /*4450*/  FADD.FTZ R7, -R7, -RZ ;  /* 0x800000ff07077221 */ /* 0x000fc80000010100 */
[CCC-:B------:R-:W-:Y:S01]  /*4460*/  FFMA.RM R10, R8.reuse, R7.reuse, R8.reuse ;  /* 0x00000007080a7223 */ /* 0x1c0fe20000004008 */
[----:B------:R-:W-:-:S04]  /*4470*/  FFMA.RP R7, R8, R7, R8 ;  /* 0x0000000708077223 */ /* 0x000fc80000008008 */
[C---:B------:R-:W-:Y:S02]  /*4480*/  LOP3.LUT R8, R10.reuse, 0x7fffff, RZ, 0xc0, !PT ;  /* 0x007fffff0a087812 */ /* 0x040fe400078ec0ff */
[----:B------:R-:W-:Y:S02]  /*4490*/  FSETP.NEU.FTZ.AND P0, PT, R10, R7, PT ;  /* 0x000000070a00720b */ /* 0x000fe40003f1d000 */
[----:B------:R-:W-:Y:S02]  /*44a0*/  LOP3.LUT R8, R8, 0x800000, RZ, 0xfc, !PT ;  /* 0x0080000008087812 */ /* 0x000fe400078efcff */
[----:B------:R-:W-:Y:S02]  /*44b0*/  SEL R7, RZ, 0xffffffff, !P0 ;  /* 0xffffffffff077807 */ /* 0x000fe40004000000 */
[----:B------:R-:W-:Y:S02]  /*44c0*/  LOP3.LUT R5, R5, R8, RZ, 0xc0, !PT ;  /* 0x0000000805057212 */ /* 0x000fe400078ec0ff */
[----:B------:R-:W-:Y:S01]  /*44d0*/  SHF.R.U32.HI R3, RZ, R3, R8 ;  /* 0x00000003ff037219 */ /* 0x000fe20000011608 */
[----:B------:R-:W-:Y:S01]  /*44e0*/  IMAD.MOV R7, RZ, RZ, -R7 ;  /* 0x000000ffff077224 */ /* 0x000fe200078e0a07 */
[----:B------:R-:W-:-:S04]  /*44f0*/  SHF.R.U32.HI R5, RZ, R4, R5 ;  /* 0x00000004ff057219 */ /* 0x000fc80000011605 */
[----:B------:R-:W-:Y:S02]  /*4500*/  LOP3.LUT P1, RZ, R7, R4, R8, 0xf8, !PT ;  /* 0x0000000407ff7212 */ /* 0x000fe4000782f808 */
[C---:B------:R-:W-:Y:S02]  /*4510*/  LOP3.LUT P0, RZ, R5.reuse, 0x1, RZ, 0xc0, !PT ;  /* 0x0000000105ff7812 */ /* 0x040fe4000780c0ff */
[----:B------:R-:W-:-:S04]  /*4520*/  LOP3.LUT P2, RZ, R5, 0x2, RZ, 0xc0, !PT ;  /* 0x0000000205ff7812 */ /* 0x000fc8000784c0ff */
[----:B------:R-:W-:Y:S02]  /*4530*/  PLOP3.LUT P0, PT, P0, P1, P2, 0xe0, 0x0 ;  /* 0x000000000000781c */ /* 0x000fe40000703c20 */
[----:B------:R-:W-:Y:S02]  /*4540*/  LOP3.LUT P1, RZ, R6, 0x7fffff, RZ, 0xc0, !PT ;  /* 0x007fffff06ff7812 */ /* 0x000fe4000782c0ff */
[----:B------:R-:W-:-:S04]  /*4550*/  SEL R4, RZ, 0x1, !P0 ;  /* 0x00000001ff047807 */ /* 0x000fc80004000000 */
[----:B------:R-:W-:-:S04]  /*4560*/  IADD3 R4, PT, PT, -R4, RZ, RZ ;  /* 0x000000ff04047210 */ /* 0x000fc80007ffe1ff */
[----:B------:R-:W-:-:S13]  /*4570*/  ISETP.GE.AND P0, PT, R4, RZ, PT ;  /* 0x000000ff0400720c */ /* 0x000fda0003f06270 */
[----:B------:R-:W-:-:S04]  /*4580*/  @!P0 VIADD R3, R3, 0x1 ;  /* 0x0000000103038836 */ /* 0x000fc80000000000 */
[----:B------:R-:W-:-:S05]  /*4590*/  @!P1 IMAD.SHL.U32 R3, R3, 0x2, RZ ;  /* 0x0000000203039824 */ /* 0x000fca00078e00ff */
[----:B------:R-:W-:Y:S01]  /*45a0*/  LOP3.LUT R5, R3, 0x80000000, R6, 0xf8, !PT ;  /* 0x8000000003057812 */ /* 0x000fe200078ef806 */
[----:B------:R-:W-:Y:S06]  /*45b0*/  BRA `(.L_x_150) ;  /* 0x0000000000047947 */ /* 0x000fec0003800000 */
.L_x_151:
[----:B------:R0:W1:Y:S02]  /*45c0*/  MUFU.RCP R5, R6 ;  /* 0x0000000600057308 */ /* 0x0000640000001000 */
.L_x_150:
[----:B------:R-:W-:Y:S05]  /*45d0*/  BSYNC.RECONVERGENT B1 ;  /* 0x0000000000017941 */ /* 0x000fea0003800200 */
.L_x_148:
[----:B0-----:R-:W-:Y:S02]  /*45e0*/  IMAD.MOV.U32 R6, RZ, RZ, R0 ;  /* 0x000000ffff067224 */ /* 0x001fe400078e0000 */
[----:B------:R-:W-:-:S04]  /*45f0*/  IMAD.MOV.U32 R7, RZ, RZ, 0x0 ;  /* 0x00000000ff077424 */ /* 0x000fc800078e00ff */
[----:B-1----:R-:W-:Y:S05]  /*4600*/  RET.REL.NODEC R6 `(_ZN3cub18CUB_300001_SM_10006detail9transform16transform_kernelINS2_10policy_hubILb1EN4cuda3std3__45tupleIJN6thrust24THRUST_300001_SM_1000_NS6detail15normal_iteratorINSA_10device_ptrIsEEEEEEEE10policy1000El16colorize_functorNSC_INSD_IiEEEEJPsEEEvT0_iT1_T2_DpNS2_10kernel_argIT3_EE) ;  /* 0xffffffb8067c7950 */ /* 0x002fea0003c3ffff */
        .weak           $__internal_1_$__cuda_sm3x_div_rn_noftz_f32_slowpath
        .type           $__internal_1_$__cuda_sm3x_div_rn_noftz_f32_slowpath,@function
        .size           $__internal_1_$__cuda_sm3x_div_rn_noftz_f32_slowpath,(.L_x_334 - $__internal_1_$__cuda_sm3x_div_rn_noftz_f32_slowpath)
$__internal_1_$__cuda_sm3x_div_rn_noftz_f32_slowpath:
[--C-:B------:R-:W-:Y:S01]  /*4610*/  SHF.R.U32.HI R6, RZ, 0x17, R25.reuse ;  /* 0x00000017ff067819 */ /* 0x100fe20000011619 */
[----:B------:R-:W-:Y:S01]  /*4620*/  BSSY.RECONVERGENT B1, `(.L_x_152) ;  /* 0x0000063000017945 */ /* 0x000fe20003800200 */
[----:B------:R-:W-:Y:S01]  /*4630*/  SHF.R.U32.HI R3, RZ, 0x17, R0 ;  /* 0x00000017ff037819 */ /* 0x000fe20000011600 */
[----:B------:R-:W-:Y:S01]  /*4640*/  IMAD.MOV.U32 R9, RZ, RZ, R25 ;  /* 0x000000ffff097224 */ /* 0x000fe200078e0019 */
[----:B------:R-:W-:Y:S02]  /*4650*/  LOP3.LUT R6, R6, 0xff, RZ, 0xc0, !PT ;  /* 0x000000ff06067812 */ /* 0x000fe400078ec0ff */
[----:B------:R-:W-:Y:S02]  /*4660*/  LOP3.LUT R3, R3, 0xff, RZ, 0xc0, !PT ;  /* 0x000000ff03037812 */ /* 0x000fe400078ec0ff */
[----:B------:R-:W-:-:S03]  /*4670*/  IADD3 R7, PT, PT, R6, -0x1, RZ ;  /* 0xffffffff06077810 */ /* 0x000fc60007ffe0ff */
[----:B------:R-:W-:Y:S01]  /*4680*/  VIADD R8, R3, 0xffffffff ;  /* 0xffffffff03087836 */ /* 0x000fe20000000000 */
[----:B------:R-:W-:-:S04]  /*4690*/  ISETP.GT.U32.AND P0, PT, R7, 0xfd, PT ;  /* 0x000000fd0700780c */ /* 0x000fc80003f04070 */
[----:B------:R-:W-:-:S13]  /*46a0*/  ISETP.GT.U32.OR P0, PT, R8, 0xfd, P0 ;  /* 0x000000fd0800780c */ /* 0x000fda0000704470 */
[----:B------:R-:W-:Y:S01]  /*46b0*/  @!P0 IMAD.MOV.U32 R5, RZ, RZ, RZ ;  /* 0x000000ffff058224 */ /* 0x000fe200078e00ff */
[----:B------:R-:W-:Y:S06]  /*46c0*/  @!P0 BRA `(.L_x_153) ;  /* 0x00000000005c8947 */ /* 0x000fec0003800000 */
[----:B------:R-:W-:Y:S02]  /*46d0*/  FSETP.GTU.FTZ.AND P0, PT, |R0|, +INF , PT ;  /* 0x7f8000000000780b */ /* 0x000fe40003f1c200 */
[----:B------:R-:W-:-:S04]  /*46e0*/  FSETP.GTU.FTZ.AND P1, PT, |R25|, +INF , PT ;  /* 0x7f8000001900780b */ /* 0x000fc80003f3c200 */
[----:B------:R-:W-:-:S13]  /*46f0*/  PLOP3.LUT P0, PT, P0, P1, PT, 0xf8, 0x8f ;  /* 0x00000000008f781c */ /* 0x000fda0000703f70 */
[----:B------:R-:W-:Y:S05]  /*4700*/  @P0 BRA `(.L_x_154) ;  /* 0x00000004004c0947 */ /* 0x000fea0003800000 */
[----:B------:R-:W-:-:S13]  /*4710*/  LOP3.LUT P0, RZ, R9, 0x7fffffff, R0, 0xc8, !PT ;  /* 0x7fffffff09ff7812 */ /* 0x000fda000780c800 */
[----:B------:R-:W-:Y:S05]  /*4720*/  @!P0 BRA `(.L_x_155) ;  /* 0x00000004003c8947 */ /* 0x000fea0003800000 */
[C---:B------:R-:W-:Y:S02]  /*4730*/  FSETP.NEU.FTZ.AND P1, PT, |R0|.reuse, +INF , PT ;  /* 0x7f8000000000780b */ /* 0x040fe40003f3d200 */
[----:B------:R-:W-:Y:S02]  /*4740*/  FSETP.NEU.FTZ.AND P2, PT, |R25|, +INF , PT ;  /* 0x7f8000001900780b */ /* 0x000fe40003f5d200 */
[----:B------:R-:W-:-:S11]  /*4750*/  FSETP.NEU.FTZ.AND P0, PT, |R0|, +INF , PT ;  /* 0x7f8000000000780b */ /* 0x000fd60003f1d200 */
[----:B------:R-:W-:Y:S05]  /*4760*/  @!P2 BRA !P1, `(.L_x_155) ;  /* 0x00000004002ca947 */ /* 0x000fea0004800000 */
[----:B------:R-:W-:-:S04]  /*4770*/  LOP3.LUT P1, RZ, R0, 0x7fffffff, RZ, 0xc0, !PT ;  /* 0x7fffffff00ff7812 */ /* 0x000fc8000782c0ff */
[----:B------:R-:W-:-:S13]  /*4780*/  PLOP3.LUT P1, PT, P2, P1, PT, 0x2f, 0xf2 ;  /* 0x0000000000f2781c */ /* 0x000fda0001722577 */
[----:B------:R-:W-:Y:S05]  /*4790*/  @P1 BRA `(.L_x_156) ;  /* 0x0000000400181947 */ /* 0x000fea0003800000 */
[----:B------:R-:W-:-:S04]  /*47a0*/  LOP3.LUT P1, RZ, R9, 0x7fffffff, RZ, 0xc0, !PT ;  /* 0x7fffffff09ff7812 */ /* 0x000fc8000782c0ff */
[----:B------:R-:W-:-:S13]  /*47b0*/  PLOP3.LUT P0, PT, P0, P1, PT, 0x2f, 0xf2 ;  /* 0x0000000000f2781c */ /* 0x000fda0000702577 */
[----:B------:R-:W-:Y:S05]  /*47c0*/  @P0 BRA `(.L_x_157) ;  /* 0x0000000400000947 */ /* 0x000fea0003800000 */
[----:B------:R-:W-:Y:S02]  /*47d0*/  ISETP.GE.AND P0, PT, R8, RZ, PT ;  /* 0x000000ff0800720c */ /* 0x000fe40003f06270 */
[----:B------:R-:W-:-:S11]  /*47e0*/  ISETP.GE.AND P1, PT, R7, RZ, PT ;  /* 0x000000ff0700720c */ /* 0x000fd60003f26270 */
[----:B------:R-:W-:Y:S02]  /*47f0*/  @P0 IMAD.MOV.U32 R5, RZ, RZ, RZ ;  /* 0x000000ffff050224 */ /* 0x000fe400078e00ff */
[----:B------:R-:W-:Y:S01]  /*4800*/  @!P0 FFMA R0, R0, 1.84467440737095516160e+19, RZ ;  /* 0x5f80000000008823 */ /* 0x000fe200000000ff */
[----:B------:R-:W-:Y:S02]  /*4810*/  @!P0 IMAD.MOV.U32 R5, RZ, RZ, -0x40 ;  /* 0xffffffc0ff058424 */ /* 0x000fe400078e00ff */
[----:B------:R-:W-:-:S03]  /*4820*/  @!P1 FFMA R9, R25, 1.84467440737095516160e+19, RZ ;  /* 0x5f80000019099823 */ /* 0x000fc600000000ff */
[----:B------:R-:W-:-:S07]  /*4830*/  @!P1 IADD3 R5, PT, PT, R5, 0x40, RZ ;  /* 0x0000004005059810 */ /* 0x000fce0007ffe0ff */
.L_x_153:
[----:B------:R-:W-:Y:S01]  /*4840*/  LEA R12, R6, 0xc0800000, 0x17 ;  /* 0xc0800000060c7811 */ /* 0x000fe200078eb8ff */
[----:B------:R-:W-:Y:S01]  /*4850*/  VIADD R3, R3, 0xffffff81 ;  /* 0xffffff8103037836 */ /* 0x000fe20000000000 */
[----:B------:R-:W-:Y:S03]  /*4860*/  BSSY.RECONVERGENT B2, `(.L_x_158) ;  /* 0x0000035000027945 */ /* 0x000fe60003800200 */
[----:B------:R-:W-:Y:S01]  /*4870*/  IMAD.IADD R12, R9, 0x1, -R12 ;  /* 0x00000001090c7824 */ /* 0x000fe200078e0a0c */
[C---:B------:R-:W-:Y:S01]  /*4880*/  IADD3 R6, PT, PT, R3.reuse, 0x7f, -R6 ;  /* 0x0000007f03067810 */ /* 0x040fe20007ffe806 */
[----:B------:R-:W-:Y:S02]  /*4890*/  IMAD R0, R3, -0x800000, R0 ;  /* 0xff80000003007824 */ /* 0x000fe400078e0200 */
[----:B------:R-:W0:Y:S01]  /*48a0*/  MUFU.RCP R8, R12 ;  /* 0x0000000c00087308 */ /* 0x000e220000001000 */
[----:B------:R-:W-:Y:S01]  /*48b0*/  FADD.FTZ R7, -R12, -RZ ;  /* 0x800000ff0c077221 */ /* 0x000fe20000010100 */
[----:B------:R-:W-:-:S03]  /*48c0*/  IMAD.IADD R5, R6, 0x1, R5 ;  /* 0x0000000106057824 */ /* 0x000fc600078e0205 */
[----:B0-----:R-:W-:-:S04]  /*48d0*/  FFMA R9, R8, R7, 1 ;  /* 0x3f80000008097423 */ /* 0x001fc80000000007 */
[----:B------:R-:W-:-:S04]  /*48e0*/  FFMA R9, R8, R9, R8 ;  /* 0x0000000908097223 */ /* 0x000fc80000000008 */
[----:B------:R-:W-:-:S04]  /*48f0*/  FFMA R8, R0, R9, RZ ;  /* 0x0000000900087223 */ /* 0x000fc800000000ff */
[----:B------:R-:W-:-:S04]  /*4900*/  FFMA R10, R7, R8, R0 ;  /* 0x00000008070a7223 */ /* 0x000fc80000000000 */
[----:B------:R-:W-:-:S04]  /*4910*/  FFMA R10, R9, R10, R8 ;  /* 0x0000000a090a7223 */ /* 0x000fc80000000008 */
[----:B------:R-:W-:-:S04]  /*4920*/  FFMA R7, R7, R10, R0 ;  /* 0x0000000a07077223 */ /* 0x000fc80000000000 */
[----:B------:R-:W-:-:S05]  /*4930*/  FFMA R0, R9, R7, R10 ;  /* 0x0000000709007223 */ /* 0x000fca000000000a */
[----:B------:R-:W-:-:S04]  /*4940*/  SHF.R.U32.HI R3, RZ, 0x17, R0 ;  /* 0x00000017ff037819 */ /* 0x000fc80000011600 */
[----:B------:R-:W-:-:S05]  /*4950*/  LOP3.LUT R6, R3, 0xff, RZ, 0xc0, !PT ;  /* 0x000000ff03067812 */ /* 0x000fca00078ec0ff */
[----:B------:R-:W-:-:S04]  /*4960*/  IMAD.IADD R3, R6, 0x1, R5 ;  /* 0x0000000106037824 */ /* 0x000fc800078e0205 */
[----:B------:R-:W-:-:S05]  /*4970*/  VIADD R6, R3, 0xffffffff ;  /* 0xffffffff03067836 */ /* 0x000fca0000000000 */
[----:B------:R-:W-:-:S13]  /*4980*/  ISETP.GE.U32.AND P0, PT, R6, 0xfe, PT ;  /* 0x000000fe0600780c */ /* 0x000fda0003f06070 */
[----:B------:R-:W-:Y:S05]  /*4990*/  @!P0 BRA `(.L_x_159) ;  /* 0x0000000000808947 */ /* 0x000fea0003800000 */
[----:B------:R-:W-:-:S13]  /*49a0*/  ISETP.GT.AND P0, PT, R3, 0xfe, PT ;  /* 0x000000fe0300780c */ /* 0x000fda0003f04270 */
[----:B------:R-:W-:Y:S05]  /*49b0*/  @P0 BRA `(.L_x_160) ;  /* 0x00000000006c0947 */ /* 0x000fea0003800000 */
[----:B------:R-:W-:-:S13]  /*49c0*/  ISETP.GE.AND P0, PT, R3, 0x1, PT ;  /* 0x000000010300780c */ /* 0x000fda0003f06270 */
[----:B------:R-:W-:Y:S05]  /*49d0*/  @P0 BRA `(.L_x_161) ;  /* 0x0000000000740947 */ /* 0x000fea0003800000 */
[----:B------:R-:W-:Y:S02]  /*49e0*/  ISETP.GE.AND P0, PT, R3, -0x18, PT ;  /* 0xffffffe80300780c */ /* 0x000fe40003f06270 */
[----:B------:R-:W-:-:S11]  /*49f0*/  LOP3.LUT R0, R0, 0x80000000, RZ, 0xc0, !PT ;  /* 0x8000000000007812 */ /* 0x000fd600078ec0ff */
[----:B------:R-:W-:Y:S05]  /*4a00*/  @!P0 BRA `(.L_x_161) ;  /* 0x0000000000688947 */ /* 0x000fea0003800000 */
[CCC-:B------:R-:W-:Y:S01]  /*4a10*/  FFMA.RZ R5, R9.reuse, R7.reuse, R10.reuse ;  /* 0x0000000709057223 */ /* 0x1c0fe2000000c00a */
[CCC-:B------:R-:W-:Y:S01]  /*4a20*/  FFMA.RP R6, R9.reuse, R7.reuse, R10.reuse ;  /* 0x0000000709067223 */ /* 0x1c0fe2000000800a */
[----:B------:R-:W-:Y:S01]  /*4a30*/  FFMA.RM R9, R9, R7, R10 ;  /* 0x0000000709097223 */ /* 0x000fe2000000400a */
[----:B------:R-:W-:Y:S02]  /*4a40*/  IADD3 R7, PT, PT, R3, 0x20, RZ ;  /* 0x0000002003077810 */ /* 0x000fe40007ffe0ff */
[----:B------:R-:W-:Y:S02]  /*4a50*/  LOP3.LUT R5, R5, 0x7fffff, RZ, 0xc0, !PT ;  /* 0x007fffff05057812 */ /* 0x000fe400078ec0ff */
[----:B------:R-:W-:Y:S02]  /*4a60*/  ISETP.NE.AND P2, PT, R3, RZ, PT ;  /* 0x000000ff0300720c */ /* 0x000fe40003f45270 */
[----:B------:R-:W-:Y:S02]  /*4a70*/  LOP3.LUT R8, R5, 0x800000, RZ, 0xfc, !PT ;  /* 0x0080000005087812 */ /* 0x000fe400078efcff */
[----:B------:R-:W-:Y:S01]  /*4a80*/  ISETP.NE.AND P1, PT, R3, RZ, PT ;  /* 0x000000ff0300720c */ /* 0x000fe20003f25270 */
[----:B------:R-:W-:Y:S01]  /*4a90*/  IMAD.MOV R3, RZ, RZ, -R3 ;  /* 0x000000ffff037224 */ /* 0x000fe200078e0a03 */
[----:B------:R-:W-:-:S02]  /*4aa0*/  SHF.L.U32 R7, R8, R7, RZ ;  /* 0x0000000708077219 */ /* 0x000fc400000006ff */
[----:B------:R-:W-:Y:S02]  /*4ab0*/  FSETP.NEU.FTZ.AND P0, PT, R6, R9, PT ;  /* 0x000000090600720b */ /* 0x000fe40003f1d000 */
[----:B------:R-:W-:Y:S02]  /*4ac0*/  SEL R3, R3, RZ, P2 ;  /* 0x000000ff03037207 */ /* 0x000fe40001000000 */
[----:B------:R-:W-:Y:S02]  /*4ad0*/  ISETP.NE.AND P1, PT, R7, RZ, P1 ;  /* 0x000000ff0700720c */ /* 0x000fe40000f25270 */
[----:B------:R-:W-:Y:S02]  /*4ae0*/  SHF.R.U32.HI R8, RZ, R3, R8 ;  /* 0x00000003ff087219 */ /* 0x000fe40000011608 */
[----:B------:R-:W-:Y:S02]  /*4af0*/  PLOP3.LUT P0, PT, P0, P1, PT, 0xf8, 0x8f ;  /* 0x00000000008f781c */ /* 0x000fe40000703f70 */
[----:B------:R-:W-:-:S02]  /*4b00*/  SHF.R.U32.HI R3, RZ, 0x1, R8 ;  /* 0x00000001ff037819 */ /* 0x000fc40000011608 */
[----:B------:R-:W-:-:S04]  /*4b10*/  SEL R6, RZ, 0x1, !P0 ;  /* 0x00000001ff067807 */ /* 0x000fc80004000000 */
[----:B------:R-:W-:-:S04]  /*4b20*/  LOP3.LUT R5, R6, 0x1, R3, 0xf8, !PT ;  /* 0x0000000106057812 */ /* 0x000fc800078ef803 */
[----:B------:R-:W-:-:S05]  /*4b30*/  LOP3.LUT R8, R5, R8, RZ, 0xc0, !PT ;  /* 0x0000000805087212 */ /* 0x000fca00078ec0ff */
[----:B------:R-:W-:-:S05]  /*4b40*/  IMAD.IADD R3, R3, 0x1, R8 ;  /* 0x0000000103037824 */ /* 0x000fca00078e0208 */
[----:B------:R-:W-:Y:S01]  /*4b50*/  LOP3.LUT R0, R3, R0, RZ, 0xfc, !PT ;  /* 0x0000000003007212 */ /* 0x000fe200078efcff */
[----:B------:R-:W-:Y:S06]  /*4b60*/  BRA `(.L_x_161) ;  /* 0x0000000000107947 */ /* 0x000fec0003800000 */
.L_x_160:
[----:B------:R-:W-:-:S04]  /*4b70*/  LOP3.LUT R0, R0, 0x80000000, RZ, 0xc0, !PT ;  /* 0x8000000000007812 */ /* 0x000fc800078ec0ff */
[----:B------:R-:W-:Y:S01]  /*4b80*/  LOP3.LUT R0, R0, 0x7f800000, RZ, 0xfc, !PT ;  /* 0x7f80000000007812 */ /* 0x000fe200078efcff */
[----:B------:R-:W-:Y:S06]  /*4b90*/  BRA `(.L_x_161) ;  /* 0x0000000000047947 */ /* 0x000fec0003800000 */
.L_x_159:
[----:B------:R-:W-:-:S07]  /*4ba0*/  IMAD R0, R5, 0x800000, R0 ;  /* 0x0080000005007824 */ /* 0x000fce00078e0200 */
.L_x_161:
[----:B------:R-:W-:Y:S05]  /*4bb0*/  BSYNC.RECONVERGENT B2 ;  /* 0x0000000000027941 */ /* 0x000fea0003800200 */
.L_x_158:
[----:B------:R-:W-:Y:S05]  /*4bc0*/  BRA `(.L_x_162) ;  /* 0x0000000000207947 */ /* 0x000fea0003800000 */
.L_x_157:
[----:B------:R-:W-:-:S04]  /*4bd0*/  LOP3.LUT R0, R9, 0x80000000, R0, 0x48, !PT ;  /* 0x8000000009007812 */ /* 0x000fc800078e4800 */
[----:B------:R-:W-:Y:S01]  /*4be0*/  LOP3.LUT R0, R0, 0x7f800000, RZ, 0xfc, !PT ;  /* 0x7f80000000007812 */ /* 0x000fe200078efcff */
[----:B------:R-:W-:Y:S06]  /*4bf0*/  BRA `(.L_x_162) ;  /* 0x0000000000147947 */ /* 0x000fec0003800000 */
.L_x_156:
[----:B------:R-:W-:Y:S01]  /*4c00*/  LOP3.LUT R0, R9, 0x80000000, R0, 0x48, !PT ;  /* 0x8000000009007812 */ /* 0x000fe200078e4800 */
[----:B------:R-:W-:Y:S06]  /*4c10*/  BRA `(.L_x_162) ;  /* 0x00000000000c7947 */ /* 0x000fec0003800000 */
.L_x_155:
[----:B------:R-:W0:Y:S01]  /*4c20*/  MUFU.RSQ R0, -QNAN ;  /* 0xffc0000000007908 */ /* 0x000e220000001400 */
[----:B------:R-:W-:Y:S05]  /*4c30*/  BRA `(.L_x_162) ;  /* 0x0000000000047947 */ /* 0x000fea0003800000 */
.L_x_154:
[----:B------:R-:W-:-:S07]  /*4c40*/  FADD.FTZ R0, R0, R25 ;  /* 0x0000001900007221 */ /* 0x000fce0000010000 */
.L_x_162:
[----:B------:R-:W-:Y:S05]  /*4c50*/  BSYNC.RECONVERGENT B1 ;  /* 0x0000000000017941 */ /* 0x000fea0003800200 */
.L_x_152:
[----:B------:R-:W-:-:S04]  /*4c60*/  IMAD.MOV.U32 R5, RZ, RZ, 0x0 ;  /* 0x00000000ff057424 */ /* 0x000fc800078e00ff */
[----:B0-----:R-:W-:Y:S05]  /*4c70*/  RET.REL.NODEC R4 `(_ZN3cub18CUB_300001_SM_10006detail9transform16transform_kernelINS2_10policy_hubILb1EN4cuda3std3__45tupleIJN6thrust24THRUST_300001_SM_1000_NS6detail15normal_iteratorINSA_10device_ptrIsEEEEEEEE10policy1000El16colorize_functorNSC_INSD_IiEEEEJPsEEEvT0_iT1_T2_DpNS2_10kernel_argIT3_EE) ;  /* 0xffffffb004e07950 */ /* 0x001fea0003c3ffff */
.L_x_163:
[----:B------:R-:W-:-:S00]  /*4c80*/  BRA `(.L_x_163) ;  /* 0xfffffffc00fc7947 */ /* 0x000fc0000383ffff */
[----:B------:R-:W-:-:S00]  /*4c90*/  NOP ;  /* 0x0000000000007918 */ /* 0x000fc00000000000 */
        /* <DEDUP_REMOVED lines=14> */
.L_x_334:


//--------------------- .text._ZN3cub18CUB_300001_SM_10006detail9transform16transform_kernelINS2_10policy_hubILb1EN4cuda3std3__45tupleIJN6thrust24THRUST_300001_SM_1000_NS6detail15normal_iteratorINSA_10device_ptrIsEEEEEEEE10policy1000Ei16colorize_functorNSC_INSD_IiEEEEJPsEEEvT0_iT1_T2_DpNS2_10kernel_argIT3_EE --------------------------
	.section	.text._ZN3cub18CUB_300001_SM_10006detail9transform16transform_kernelINS2_10policy_hubILb1EN4cuda3std3__45tupleIJN6thrust24THRUST_300001_SM_1000_NS6detail15normal_iteratorINSA_10device_ptrIsEEEEEEEE10policy1000Ei16colorize_functorNSC_INSD_IiEEEEJPsEEEvT0_iT1_T2_DpNS2_10kernel_argIT3_EE,"ax",@progbits
	.align	128
        .global         _ZN3cub18CUB_300001_SM_10006detail9transform16transform_kernelINS2_10policy_hubILb1EN4cuda3std3__45tupleIJN6thrust24THRUST_300001_SM_1000_NS6detail15normal_iteratorINSA_10device_ptrIsEEEEEEEE10policy1000Ei16colorize_functorNSC_INSD_IiEEEEJPsEEEvT0_iT1_T2_DpNS2_10kernel_argIT3_EE
        .type           _ZN3cub18CUB_300001_SM_10006detail9transform16transform_kernelINS2_10policy_hubILb1EN4cuda3std3__45tupleIJN6thrust24THRUST_300001_SM_1000_NS6detail15normal_iteratorINSA_10device_ptrIsEEEEEEEE10policy1000Ei16colorize_functorNSC_INSD_IiEEEEJPsEEEvT0_iT1_T2_DpNS2_10kernel_argIT3_EE,@function
        .size           _ZN3cub18CUB_300001_SM_10006detail9transform16transform_kernelINS2_10policy_hubILb1EN4cuda3std3__45tupleIJN6thrust24THRUST_300001_SM_1000_NS6detail15normal_iteratorINSA_10device_ptrIsEEEEEEEE10policy1000Ei16colorize_functorNSC_INSD_IiEEEEJPsEEEvT0_iT1_T2_DpNS2_10kernel_argIT3_EE,(.L_x_336 - _ZN3cub18CUB_300001_SM_10006detail9transform16transform_kernelINS2_10policy_hubILb1EN4cuda3std3__45tupleIJN6thrust24THRUST_300001_SM_1000_NS6detail15normal_iteratorINSA_10device_ptrIsEEEEEEEE10policy1000Ei16colorize_functorNSC_INSD_IiEEEEJPsEEEvT0_iT1_T2_DpNS2_10kernel_argIT3_EE)
        .other          _ZN3cub18CUB_300001_SM_10006detail9transform16transform_kernelINS2_10policy_hubILb1EN4cuda3std3__45tupleIJN6thrust24THRUST_300001_SM_1000_NS6detail15normal_iteratorINSA_10device_ptrIsEEEEEEEE10policy1000Ei16colorize_functorNSC_INSD_IiEEEEJPsEEEvT0_iT1_T2_DpNS2_10kernel_argIT3_EE,@"STO_CUDA_ENTRY STV_DEFAULT"
_ZN3cub18CUB_300001_SM_10006detail9transform16transform_kernelINS2_10policy_hubILb1EN4cuda3std3__45tupleIJN6thrust24THRUST_300001_SM_1000_NS6detail15normal_iteratorINSA_10device_ptrIsEEEEEEEE10policy1000Ei16colorize_functorNSC_INSD_IiEEEEJPsEEEvT0_iT1_T2_DpNS2_10kernel_argIT3_EE:
.text._ZN3cub18CUB_300001_SM_10006detail9transform16transform_kernelINS2_10policy_hubILb1EN4cuda3std3__45tupleIJN6thrust24THRUST_300001_SM_1000_NS6detail15normal_iteratorINSA_10device_ptrIsEEEEEEEE10policy1000Ei16colorize_functorNSC_INSD_IiEEEEJPsEEEvT0_iT1_T2_DpNS2_10kernel_argIT3_EE:
[----:B------:R-:W0:Y:S08]  /*0000*/  LDC R1, c[0x0][0x37c] ;  /* 0x0000df00ff017b82 */ /* 0x000e300000000800 */
[----:B------:R-:W1:Y:S01]  /*0010*/  S2UR UR38, SR_CTAID.X ;  /* 0x00000000002679c3 */ /* 0x000e620000002500 */
[----:B------:R-:W2:Y:S01]  /*0020*/  LDCU.64 UR8, c[0x0][0x380] ;  /* 0x00007000ff0877ac */ /* 0x000ea20008000a00 */
[----:B------:R-:W3:Y:S01]  /*0030*/  S2R R2, SR_TID.X ;  /* 0x0000000000027919 */ /* 0x000ee20000002100 */
[----:B0-----:R-:W-:Y:S01]  /*0040*/  VIADD R1, R1, 0xfffffff0 ;  /* 0xfffffff001017836 */ /* 0x001fe20000000000 */
[----:B------:R-:W-:Y:S01]  /*0050*/  BSSY.RECONVERGENT B0, `(.L_x_164) ;  /* 0x0000019000007945 */ /* 0x000fe20003800200 */
[----:B------:R-:W0:Y:S03]  /*0060*/  LDCU UR42, c[0x0][0x2f8] ;  /* 0x00005f00ff2a77ac */ /* 0x000e260008000800 */
[----:B------:R-:W-:Y:S01]  /*0070*/  R2UR UR5, R1 ;  /* 0x00000000010572ca */ /* 0x000fe200000e0000 */
[----:B------:R-:W4:Y:S01]  /*0080*/  LDCU UR43, c[0x0][0x2fc] ;  /* 0x00005f80ff2b77ac */ /* 0x000f220008000800 */
[----:B--2---:R-:W-:-:S04]  /*0090*/  USHF.L.U32 UR10, UR9, 0x7, URZ ;  /* 0x00000007090a7899 */ /* 0x004fc800080006ff */
[----:B-1----:R-:W-:-:S04]  /*00a0*/  UIMAD UR38, UR10, UR38, URZ ;  /* 0x000000260a2672a4 */ /* 0x002fc8000f8e02ff */
[----:B------:R-:W-:-:S04]  /*00b0*/  UIADD3 UR8, UPT, UPT, -UR38, UR8, URZ ;  /* 0x0000000826087290 */ /* 0x000fc8000fffe1ff */
[----:B------:R-:W-:Y:S01]  /*00c0*/  UISETP.LT.AND UP0, UPT, UR10, UR8, UPT ;  /* 0x000000080a00728c */ /* 0x000fe2000bf01270 */
[----:B---3--:R-:W-:-:S03]  /*00d0*/  IMAD.SHL.U32 R0, R2, 0x80, RZ ;  /* 0x0000008002007824 */ /* 0x008fc600078e00ff */
[----:B------:R-:W-:Y:S02]  /*00e0*/  USEL UR44, UR10, UR8, UP0 ;  /* 0x000000080a2c7287 */ /* 0x000fe40008000000 */
[----:B0-----:R-:W-:Y:S02]  /*00f0*/  UIADD3 UR42, UP0, UPT, UR5, UR42, URZ ;  /* 0x0000002a052a7290 */ /* 0x001fe4000ff1e0ff */
[----:B------:R-:W-:Y:S02]  /*0100*/  USHF.L.U32 UR4, UR44, 0x1, URZ ;  /* 0x000000012c047899 */ /* 0x000fe400080006ff */
[----:B----4-:R-:W-:-:S04]  /*0110*/  UIADD3.X UR43, UPT, UPT, URZ, UR43, URZ, UP0, !UPT ;  /* 0x0000002bff2b7290 */ /* 0x010fc800087fe4ff */
[----:B------:R-:W-:-:S13]  /*0120*/  ISETP.GE.AND P0, PT, R0, UR4, PT ;  /* 0x0000000400007c0c */ /* 0x000fda000bf06270 */
[----:B------:R-:W-:Y:S05]  /*0130*/  @P0 BRA `(.L_x_165) ;  /* 0x0000000000280947 */ /* 0x000fea0003800000 */
[----:B------:R-:W0:Y:S01]  /*0140*/  LDC.64 R4, c[0x0][0x398] ;  /* 0x0000e600ff047b82 */ /* 0x000e220000000a00 */
[----:B------:R-:W-:Y:S02]  /*0150*/  IMAD.U32 R3, RZ, RZ, UR38 ;  /* 0x00000026ff037e24 */ /* 0x000fe4000f8e00ff */
[----:B0-----:R-:W-:-:S04]  /*0160*/  IMAD.WIDE.U32 R4, R2, 0x80, R4 ;  /* 0x0000008002047825 */ /* 0x001fc800078e0004 */
[----:B------:R-:W-:-:S07]  /*0170*/  IMAD.WIDE R4, R3, 0x2, R4 ;  /* 0x0000000203047825 */ /* 0x000fce00078e0204 */
.L_x_166:
[----:B------:R-:W-:Y:S01]  /*0180*/  VIADD R0, R0, 0x4000 ;  /* 0x0000400000007836 */ /* 0x000fe20000000000 */
[----:B------:R0:W-:Y:S04]  /*0190*/  CCTL.E.PF2 [R4] ;  /* 0x000000000400798f */ /* 0x0001e80000800100 */
[----:B------:R-:W-:Y:S02]  /*01a0*/  ISETP.GE.AND P0, PT, R0, UR4, PT ;  /* 0x0000000400007c0c */ /* 0x000fe4000bf06270 */
[----:B0-----:R-:W-:-:S05]  /*01b0*/  IADD3 R4, P1, PT, R4, 0x4000, RZ ;  /* 0x0000400004047810 */ /* 0x001fca0007f3e0ff */
[----:B------:R-:W-:-:S06]  /*01c0*/  IMAD.X R5, RZ, RZ, R5, P1 ;  /* 0x000000ffff057224 */ /* 0x000fcc00008e0605 */
[----:B------:R-:W-:Y:S05]  /*01d0*/  @!P0 BRA `(.L_x_166) ;  /* 0xfffffffc00e88947 */ /* 0x000fea000383ffff */
.L_x_165:
[----:B------:R-:W-:Y:S05]  /*01e0*/  BSYNC.RECONVERGENT B0 ;  /* 0x0000000000007941 */ /* 0x000fea0003800200 */
.L_x_164:
[----:B------:R-:W0:Y:S01]  /*01f0*/  LDCU.128 UR4, c[0x0][0x390] ;  /* 0x00007200ff0477ac */ /* 0x000e220008000c00 */
[----:B------:R-:W-:Y:S01]  /*0200*/  UISETP.GT.AND UP0, UPT, UR10, UR8, UPT ;  /* 0x000000080a00728c */ /* 0x000fe2000bf04270 */
[----:B------:R-:W1:Y:S01]  /*0210*/  LDCU.64 UR36, c[0x0][0x358] ;  /* 0x00006b00ff2477ac */ /* 0x000e620008000a00 */
[----:B0-----:R-:W-:Y:S02]  /*0220*/  UIMAD.WIDE UR40, UR38, 0x2, UR6 ;  /* 0x00000002262878a5 */ /* 0x001fe4000f8e0206 */
[----:B------:R-:W-:-:S05]  /*0230*/  UIMAD.WIDE UR38, UR38, 0x4, UR4 ;  /* 0x00000004262678a5 */ /* 0x000fca000f8e0204 */
[----:B-1----:R-:W-:Y:S07]  /*0240*/  BRA.U UP0, `(.L_x_167) ;  /* 0x0000001d00e07547 */ /* 0x002fee000b800000 */
[----:B------:R-:W-:-:S06]  /*0250*/  UISETP.GE.AND UP0, UPT, UR9, 0x1, UPT ;  /* 0x000000010900788c */ /* 0x000fcc000bf06270 */
[----:B------:R-:W-:-:S13]  /*0260*/  PLOP3.LUT P0, PT, PT, PT, UP0, 0x80, 0x8 ;  /* 0x000000000008781c */ /* 0x000fda0003f0f008 */
[----:B------:R-:W-:Y:S05]  /*0270*/  @!P0 EXIT ;  /* 0x000000000000894d */ /* 0x000fea0003800000 */
[----:B------:R-:W0:Y:S02]  /*0280*/  LDC R5, c[0x0][0x388] ;  /* 0x0000e200ff057b82 */ /* 0x000e240000000800 */
[----:B0-----:R-:W-:-:S04]  /*0290*/  IADD3 R0, PT, PT, R5, 0x1800000, RZ ;  /* 0x0180000005007810 */ /* 0x001fc80007ffe0ff */
[----:B------:R-:W-:-:S04]  /*02a0*/  LOP3.LUT R0, R0, 0x7f800000, RZ, 0xc0, !PT ;  /* 0x7f80000000007812 */ /* 0x000fc800078ec0ff */
[----:B------:R-:W-:-:S13]  /*02b0*/  ISETP.GT.U32.AND P0, PT, R0, 0x1ffffff, PT ;  /* 0x01ffffff0000780c */ /* 0x000fda0003f04070 */
[----:B------:R-:W-:Y:S05]  /*02c0*/  @P0 BRA `(.L_x_168) ;  /* 0x0000000000180947 */ /* 0x000fea0003800000 */
[----:B------:R-:W0:Y:S01]  /*02d0*/  LDCU UR4, c[0x0][0x388] ;  /* 0x00007100ff0477ac */ /* 0x000e220008000800 */
[----:B------:R-:W-:Y:S01]  /*02e0*/  MOV R4, 0x310 ;  /* 0x0000031000047802 */ /* 0x000fe20000000f00 */
[----:B0-----:R-:W-:-:S07]  /*02f0*/  IMAD.U32 R0, RZ, RZ, UR4 ;  /* 0x00000004ff007e24 */ /* 0x001fce000f8e00ff */
[----:B------:R-:W-:Y:S05]  /*0300*/  CALL.REL.NOINC `($__internal_2_$__cuda_sm20_rcp_rn_f32_slowpath) ;  /* 0x0000003c00d47944 */ /* 0x000fea0003c00000 */
[----:B------:R-:W-:Y:S01]  /*0310*/  IMAD.MOV.U32 R22, RZ, RZ, R0 ;  /* 0x000000ffff167224 */ /* 0x000fe200078e0000 */
[----:B------:R-:W-:Y:S06]  /*0320*/  BRA `(.L_x_169) ;  /* 0x0000000000107947 */ /* 0x000fec0003800000 */
.L_x_168:
[----:B------:R-:W0:Y:S02]  /*0330*/  MUFU.RCP R22, R5 ;  /* 0x0000000500167308 */ /* 0x000e240000001000 */
[----:B0-----:R-:W-:-:S04]  /*0340*/  FFMA R0, R22, R5, -1 ;  /* 0xbf80000016007423 */ /* 0x001fc80000000005 */
[----:B------:R-:W-:-:S04]  /*0350*/  FADD.FTZ R3, -R0, -RZ ;  /* 0x800000ff00037221 */ /* 0x000fc80000010100 */
[----:B------:R-:W-:-:S07]  /*0360*/  FFMA R22, R22, R3, R22 ;  /* 0x0000000316167223 */ /* 0x000fce0000000016 */
.L_x_169:
        /* <DEDUP_REMOVED lines=11> */
.L_x_170:
[----:B------:R-:W0:Y:S02]  /*0420*/  MUFU.RCP R23, R4 ;  /* 0x0000000400177308 */ /* 0x000e240000001000 */
[----:B0-----:R-:W-:-:S04]  /*0430*/  FFMA R0, R23, R4, -1 ;  /* 0xbf80000017007423 */ /* 0x001fc80000000004 */
[----:B------:R-:W-:-:S04]  /*0440*/  FADD.FTZ R0, -R0, -RZ ;  /* 0x800000ff00007221 */ /* 0x000fc80000010100 */
[----:B------:R-:W-:-:S07]  /*0450*/  FFMA R23, R23, R0, R23 ;  /* 0x0000000017177223 */ /* 0x000fce0000000017 */
.L_x_171:
[----:B------:R-:W0:Y:S01]  /*0460*/  LDCU UR4, c[0x0][0x384] ;  /* 0x00007080ff0477ac */ /* 0x000e220008000800 */
[----:B------:R-:W-:Y:S01]  /*0470*/  FADD R22, -R23, R22 ;  /* 0x0000001617167221 */ /* 0x000fe20000000100 */
[----:B------:R-:W-:Y:S01]  /*0480*/  IMAD.MOV.U32 R3, RZ, RZ, RZ ;  /* 0x000000ffff037224 */ /* 0x000fe200078e00ff */
[----:B0-----:R-:W-:-:S04]  /*0490*/  MOV R0, UR4 ;  /* 0x0000000400007c02 */ /* 0x001fc80008000f00 */
[----:B------:R-:W-:-:S13]  /*04a0*/  ISETP.NE.AND P0, PT, R0, 0x1, PT ;  /* 0x000000010000780c */ /* 0x000fda0003f05270 */
[----:B------:R-:W-:Y:S05]  /*04b0*/  @!P0 BRA `(.L_x_172) ;  /* 0x0000001000d48947 */ /* 0x000fea0003800000 */
[----:B------:R-:W-:Y:S01]  /*04c0*/  LOP3.LUT R25, R0, 0x7ffffffe, RZ, 0xc0, !PT ;  /* 0x7ffffffe00197812 */ /* 0x000fe200078ec0ff */
[----:B------:R-:W-:Y:S01]  /*04d0*/  BSSY.RECONVERGENT B6, `(.L_x_173) ;  /* 0x000012f000067945 */ /* 0x000fe20003800200 */
[----:B------:R-:W-:-:S03]  /*04e0*/  IMAD.MOV.U32 R24, RZ, RZ, R2 ;  /* 0x000000ffff187224 */ /* 0x000fc600078e0002 */
[----:B------:R-:W-:-:S07]  /*04f0*/  IMAD.MOV R25, RZ, RZ, -R25 ;  /* 0x000000ffff197224 */ /* 0x000fce00078e0a19 */
.L_x_214:
[----:B------:R-:W-:Y:S01]  /*0500*/  IMAD.MOV.U32 R19, RZ, RZ, 0x2 ;  /* 0x00000002ff137424 */ /* 0x000fe200078e00ff */
[----:B0-----:R-:W0:Y:S03]  /*0510*/  LDC.64 R4, c[0x0][0x388] ;  /* 0x0000e200ff047b82 */ /* 0x001e260000000a00 */
[----:B------:R-:W-:-:S05]  /*0520*/  IMAD.WIDE R18, R24, R19, UR40 ;  /* 0x0000002818127e25 */ /* 0x000fca000f8e0213 */
[----:B------:R-:W2:Y:S01]  /*0530*/  LDG.E.U16 R12, desc[UR36][R18.64] ;  /* 0x00000024120c7981 */ /* 0x000ea2000c1e1500 */
[----:B------:R-:W-:Y:S01]  /*0540*/  BSSY.RECONVERGENT B0, `(.L_x_174) ;  /* 0x0000011000007945 */ /* 0x000fe20003800200 */
[----:B--2---:R-:W0:Y:S02]  /*0550*/  I2F.S16 R3, R12 ;  /* 0x0000000c00037306 */ /* 0x004e240000101400 */
[C---:B0-----:R-:W-:Y:S02]  /*0560*/  FSETP.GT.AND P0, PT, R3.reuse, R5, PT ;  /* 0x000000050300720b */ /* 0x041fe40003f04000 */
[----:B------:R-:W-:-:S11]  /*0570*/  FSETP.GEU.AND P1, PT, R3, R4, PT ;  /* 0x000000040300720b */ /* 0x000fd60003f2e000 */
[----:B------:R-:W-:-:S05]  /*0580*/  @!P0 FSEL R5, R3, R4, P1 ;  /* 0x0000000403058208 */ /* 0x000fca0000800000 */
[----:B------:R-:W-:-:S05]  /*0590*/  VIADD R0, R5, 0x1800000 ;  /* 0x0180000005007836 */ /* 0x000fca0000000000 */
[----:B------:R-:W-:-:S04]  /*05a0*/  LOP3.LUT R0, R0, 0x7f800000, RZ, 0xc0, !PT ;  /* 0x7f80000000007812 */ /* 0x000fc800078ec0ff */
[----:B------:R-:W-:-:S13]  /*05b0*/  ISETP.GT.U32.AND P0, PT, R0, 0x1ffffff, PT ;  /* 0x01ffffff0000780c */ /* 0x000fda0003f04070 */
[----:B------:R-:W-:Y:S05]  /*05c0*/  @P0 BRA `(.L_x_175) ;  /* 0x0000000000100947 */ /* 0x000fea0003800000 */
[----:B------:R-:W-:Y:S02]  /*05d0*/  MOV R0, R5 ;  /* 0x0000000500007202 */ /* 0x000fe40000000f00 */
[----:B------:R-:W-:-:S07]  /*05e0*/  MOV R4, 0x600 ;  /* 0x0000060000047802 */ /* 0x000fce0000000f00 */
[----:B------:R-:W-:Y:S05]  /*05f0*/  CALL.REL.NOINC `($__internal_2_$__cuda_sm20_rcp_rn_f32_slowpath) ;  /* 0x0000003c00187944 */ /* 0x000fea0003c00000 */
[----:B------:R-:W-:Y:S05]  /*0600*/  BRA `(.L_x_176) ;  /* 0x0000000000107947 */ /* 0x000fea0003800000 */
.L_x_175:
[----:B------:R-:W0:Y:S02]  /*0610*/  MUFU.RCP R0, R5 ;  /* 0x0000000500007308 */ /* 0x000e240000001000 */
[----:B0-----:R-:W-:-:S04]  /*0620*/  FFMA R3, R5, R0, -1 ;  /* 0xbf80000005037423 */ /* 0x001fc80000000000 */
[----:B------:R-:W-:-:S04]  /*0630*/  FADD.FTZ R3, -R3, -RZ ;  /* 0x800000ff03037221 */ /* 0x000fc80000010100 */
[----:B------:R-:W-:-:S07]  /*0640*/  FFMA R0, R0, R3, R0 ;  /* 0x0000000300007223 */ /* 0x000fce0000000000 */
.L_x_176:
[----:B------:R-:W-:Y:S05]  /*0650*/  BSYNC.RECONVERGENT B0 ;  /* 0x0000000000007941 */ /* 0x000fea0003800200 */
.L_x_174:
        /* <DEDUP_REMOVED lines=12> */
[----:B------:R-:W-:Y:S05]  /*0720*/  CALL.REL.NOINC `($__internal_3_$__cuda_sm3x_div_rn_noftz_f32_slowpath) ;  /* 0x0000003c009c7944 */ /* 0x000fea0003c00000 */
.L_x_178:
[----:B------:R-:W-:Y:S05]  /*0730*/  BSYNC.RECONVERGENT B0 ;  /* 0x0000000000007941 */ /* 0x000fea0003800200 */
.L_x_177:
[----:B------:R-:W0:Y:S01]  /*0740*/  F2F.F64.F32 R14, R0 ;  /* 0x00000000000e7310 */ /* 0x000e220000201800 */
[----:B------:R-:W-:Y:S01]  /*0750*/  MOV R8, 0x0 ;  /* 0x0000000000087802 */ /* 0x000fe20000000f00 */
[----:B------:R-:W1:Y:S01]  /*0760*/  LDCU.64 UR4, c[0x4][0x160] ;  /* 0x01002c00ff0477ac */ /* 0x000e620008000a00 */
[----:B------:R-:W-:Y:S01]  /*0770*/  PRMT R10, R12, 0x9910, RZ ;  /* 0x000099100c0a7816 */ /* 0x000fe200000000ff */
[----:B------:R-:W-:Y:S01]  /*0780*/  FMUL R16, R0, 1529 ;  /* 0x44bf200000107820 */ /* 0x000fe20000400000 */
[----:B------:R-:W-:Y:S02]  /*0790*/  IMAD.U32 R6, RZ, RZ, UR42 ;  /* 0x0000002aff067e24 */ /* 0x000fe4000f8e00ff */
[----:B------:R-:W2:Y:S01]  /*07a0*/  LDC.64 R8, c[0x4][R8] ;  /* 0x0100000008087b82 */ /* 0x000ea20000000a00 */
[----:B------:R3:W-:Y:S01]  /*07b0*/  STL [R1], R10 ;  /* 0x0000000a01007387 */ /* 0x0007e20000100800 */
[----:B------:R-:W-:Y:S01]  /*07c0*/  IMAD.U32 R7, RZ, RZ, UR43 ;  /* 0x0000002bff077e24 */ /* 0x000fe2000f8e00ff */
[----:B------:R-:W4:Y:S02]  /*07d0*/  F2I.TRUNC.NTZ R16, R16 ;  /* 0x0000001000107305 */ /* 0x000f24000020f100 */
[----:B0-----:R3:W-:Y:S01]  /*07e0*/  STL.64 [R1+0x8], R14 ;  /* 0x0000080e01007387 */ /* 0x0017e20000100a00 */
[----:B-1----:R-:W-:-:S02]  /*07f0*/  IMAD.U32 R4, RZ, RZ, UR4 ;  /* 0x00000004ff047e24 */ /* 0x002fc4000f8e00ff */
[----:B------:R-:W-:-:S07]  /*0800*/  IMAD.U32 R5, RZ, RZ, UR5 ;  /* 0x00000005ff057e24 */ /* 0x000fce000f8e00ff */
[----:B------:R-:W-:-:S07]  /*0810*/  LEPC R20, `(.L_x_179) ;  /* 0x000000001014794e */ /* 0x000fce0000000000 */
[----:B--234-:R-:W-:Y:S05]  /*0820*/  CALL.ABS.NOINC R8 ;  /* 0x0000000008007343 */ /* 0x01cfea0003c00000 */
.L_x_179:
[C---:B------:R-:W-:Y:S01]  /*0830*/  IADD3 R17, PT, PT, R16.reuse, -0x4fc, RZ ;  /* 0xfffffb0410117810 */ /* 0x040fe20007ffe0ff */
[----:B------:R-:W-:Y:S04]  /*0840*/  BSSY.RECONVERGENT B7, `(.L_x_180) ;  /* 0x0000057000077945 */ /* 0x000fe80003800200 */
[----:B------:R-:W-:Y:S01]  /*0850*/  BSSY.RELIABLE B8, `(.L_x_181) ;  /* 0x000002f000087945 */ /* 0x000fe20003800100 */
[----:B------:R-:W-:Y:S02]  /*0860*/  ISETP.GE.U32.AND P1, PT, R16, 0x100, PT ;  /* 0x000001001000780c */ /* 0x000fe40003f26070 */
[----:B------:R-:W-:-:S04]  /*0870*/  ISETP.GE.U32.AND P0, PT, R17, 0xfe, PT ;  /* 0x000000fe1100780c */ /* 0x000fc80003f06070 */
[----:B------:R-:W-:-:S13]  /*0880*/  ISETP.LT.U32.OR P0, PT, R16, 0x100, !P0 ;  /* 0x000001001000780c */ /* 0x000fda0004701470 */
[----:B------:R-:W-:Y:S05]  /*0890*/  @P0 BRA `(.L_x_182) ;  /* 0x0000000000640947 */ /* 0x000fea0003800000 */
[----:B------:R-:W-:Y:S01]  /*08a0*/  VIADD R0, R16, 0xffffff00 ;  /* 0xffffff0010007836 */ /* 0x000fe20000000000 */
[----:B------:R-:W-:Y:S04]  /*08b0*/  BSSY.RECONVERGENT B9, `(.L_x_183) ;  /* 0x0000016000097945 */ /* 0x000fe80003800200 */
        /* <DEDUP_REMOVED lines=14> */
[----:B------:R-:W-:Y:S02]  /*09a0*/  IMAD.U32 R6, RZ, RZ, UR42 ;  /* 0x0000002aff067e24 */ /* 0x000fe4000f8e00ff */
[----:B------:R-:W-:Y:S01]  /*09b0*/  IMAD.U32 R7, RZ, RZ, UR43 ;  /* 0x0000002bff077e24 */ /* 0x000fe2000f8e00ff */
[----:B------:R-:W2:Y:S01]  /*09c0*/  LDC.64 R8, c[0x4][R8] ;  /* 0x0100000008087b82 */ /* 0x000ea20000000a00 */
[----:B-1----:R-:W-:Y:S01]  /*09d0*/  MOV R4, UR4 ;  /* 0x0000000400047c02 */ /* 0x002fe20008000f00 */
[----:B0-----:R-:W-:-:S07]  /*09e0*/  IMAD.U32 R5, RZ, RZ, UR5 ;  /* 0x00000005ff057e24 */ /* 0x001fce000f8e00ff */
[----:B------:R-:W-:-:S07]  /*09f0*/  LEPC R20, `(.L_x_184) ;  /* 0x000000001014794e */ /* 0x000fce0000000000 */
[----:B--2---:R-:W-:Y:S05]  /*0a00*/  CALL.ABS.NOINC R8 ;  /* 0x0000000008007343 */ /* 0x004fea0003c00000 */
.L_x_184:
[----:B------:R-:W-:Y:S05]  /*0a10*/  BSYNC.RECONVERGENT B9 ;  /* 0x0000000000097941 */ /* 0x000fea0003800200 */
.L_x_183:
[----:B------:R-:W-:Y:S05]  /*0a20*/  BRA `(.L_x_185) ;  /* 0x0000000000147947 */ /* 0x000fea0003800000 */
.L_x_182:
[----:B------:R-:W-:Y:S05]  /*0a30*/  @!P1 BREAK.RELIABLE B8 ;  /* 0x0000000000089942 */ /* 0x000fea0003800100 */
[----:B------:R-:W-:Y:S01]  /*0a40*/  IMAD.MOV.U32 R28, RZ, RZ, 0xff ;  /* 0x000000ffff1c7424 */ /* 0x000fe200078e00ff */
[----:B------:R-:W-:Y:S01]  /*0a50*/  MOV R0, R16 ;  /* 0x0000001000007202 */ /* 0x000fe20000000f00 */
[----:B------:R-:W-:Y:S01]  /*0a60*/  IMAD.MOV.U32 R26, RZ, RZ, R16 ;  /* 0x000000ffff1a7224 */ /* 0x000fe200078e0010 */
[----:B------:R-:W-:Y:S06]  /*0a70*/  @!P1 BRA `(.L_x_186) ;  /* 0x0000000000cc9947 */ /* 0x000fec0003800000 */
.L_x_185:
[----:B------:R-:W-:Y:S02]  /*0a80*/  VIADD R0, R16, 0xffffff00 ;  /* 0xffffff0010007836 */ /* 0x000fe40000000000 */
        /* <DEDUP_REMOVED lines=12> */
.L_x_181:
[----:B------:R-:W-:Y:S01]  /*0b50*/  IADD3 R27, PT, PT, R16, -0x2fe, RZ ;  /* 0xfffffd02101b7810 */ /* 0x000fe20007ffe0ff */
[----:B------:R-:W-:Y:S01]  /*0b60*/  BSSY.RECONVERGENT B8, `(.L_x_187) ;  /* 0x000000f000087945 */ /* 0x000fe20003800200 */
[----:B------:R-:W-:Y:S02]  /*0b70*/  IMAD.MOV.U32 R26, RZ, RZ, RZ ;  /* 0x000000ffff1a7224 */ /* 0x000fe400078e00ff */
[----:B------:R-:W-:-:S13]  /*0b80*/  ISETP.GE.U32.AND P0, PT, R27, 0x2fc, PT ;  /* 0x000002fc1b00780c */ /* 0x000fda0003f06070 */
[----:B------:R-:W-:Y:S05]  /*0b90*/  @!P0 BRA `(.L_x_188) ;  /* 0x00000000002c8947 */ /* 0x000fea0003800000 */
[----:B------:R-:W-:Y:S01]  /*0ba0*/  MOV R8, 0x0 ;  /* 0x0000000000087802 */ /* 0x000fe20000000f00 */
[----:B------:R0:W-:Y:S01]  /*0bb0*/  STL [R1], R16 ;  /* 0x0000001001007387 */ /* 0x0001e20000100800 */
[----:B------:R-:W1:Y:S01]  /*0bc0*/  LDCU.64 UR4, c[0x4][0x170] ;  /* 0x01002e00ff0477ac */ /* 0x000e620008000a00 */
[----:B------:R-:W-:Y:S02]  /*0bd0*/  IMAD.U32 R6, RZ, RZ, UR42 ;  /* 0x0000002aff067e24 */ /* 0x000fe4000f8e00ff */
[----:B------:R-:W-:Y:S01]  /*0be0*/  IMAD.U32 R7, RZ, RZ, UR43 ;  /* 0x0000002bff077e24 */ /* 0x000fe2000f8e00ff */
[----:B------:R-:W2:Y:S01]  /*0bf0*/  LDC.64 R8, c[0x4][R8] ;  /* 0x0100000008087b82 */ /* 0x000ea20000000a00 */
[----:B-1----:R-:W-:Y:S02]  /*0c00*/  IMAD.U32 R4, RZ, RZ, UR4 ;  /* 0x00000004ff047e24 */ /* 0x002fe4000f8e00ff */
[----:B0-----:R-:W-:-:S07]  /*0c10*/  IMAD.U32 R5, RZ, RZ, UR5 ;  /* 0x00000005ff057e24 */ /* 0x001fce000f8e00ff */
[----:B------:R-:W-:-:S07]  /*0c20*/  LEPC R20, `(.L_x_189) ;  /* 0x000000001014794e */ /* 0x000fce0000000000 */
[----:B--2---:R-:W-:Y:S05]  /*0c30*/  CALL.ABS.NOINC R8 ;  /* 0x0000000008007343 */ /* 0x004fea0003c00000 */
.L_x_189:
[----:B------:R-:W-:-:S07]  /*0c40*/  HFMA2 R26, -RZ, RZ, 0, 2.98023223876953125e-06 ;  /* 0x00000032ff1a7431 */ /* 0x000fce00000001ff */
.L_x_188:
[----:B------:R-:W-:Y:S05]  /*0c50*/  BSYNC.RECONVERGENT B8 ;  /* 0x0000000000087941 */ /* 0x000fea0003800200 */
.L_x_187:
[----:B------:R-:W-:-:S13]  /*0c60*/  ISETP.GT.U32.AND P0, PT, R27, 0xfe, PT ;  /* 0x000000fe1b00780c */ /* 0x000fda0003f04070 */
[----:B------:R-:W-:Y:S01]  /*0c70*/  @!P0 IADD3 R0, PT, PT, -R16, 0x2fd, RZ ;  /* 0x000002fd10008810 */ /* 0x000fe20007ffe1ff */
[----:B------:R-:W-:Y:S06]  /*0c80*/  @!P0 BRA `(.L_x_186) ;  /* 0x0000000000488947 */ /* 0x000fec0003800000 */
[----:B------:R-:W-:-:S05]  /*0c90*/  VIADD R0, R16, 0xfffffc03 ;  /* 0xfffffc0310007836 */ /* 0x000fca0000000000 */
        /* <DEDUP_REMOVED lines=9> */
[----:B------:R-:W-:Y:S01]  /*0d30*/  IMAD.U32 R6, RZ, RZ, UR42 ;  /* 0x0000002aff067e24 */ /* 0x000fe2000f8e00ff */
[----:B------:R-:W-:Y:S02]  /*0d40*/  MOV R7, UR43 ;  /* 0x0000002b00077c02 */ /* 0x000fe40008000f00 */
[----:B------:R-:W2:Y:S01]  /*0d50*/  LDC.64 R8, c[0x4][R8] ;  /* 0x0100000008087b82 */ /* 0x000ea20000000a00 */
[----:B-1----:R-:W-:Y:S02]  /*0d60*/  IMAD.U32 R4, RZ, RZ, UR4 ;  /* 0x00000004ff047e24 */ /* 0x002fe4000f8e00ff */
[----:B0-----:R-:W-:-:S07]  /*0d70*/  IMAD.U32 R5, RZ, RZ, UR5 ;  /* 0x00000005ff057e24 */ /* 0x001fce000f8e00ff */
[----:B------:R-:W-:-:S07]  /*0d80*/  LEPC R20, `(.L_x_190) ;  /* 0x000000001014794e */ /* 0x000fce0000000000 */
[----:B--2---:R-:W-:Y:S05]  /*0d90*/  CALL.ABS.NOINC R8 ;  /* 0x0000000008007343 */ /* 0x004fea0003c00000 */
.L_x_190:
[----:B------:R-:W-:-:S07]  /*0da0*/  IMAD.MOV.U32 R0, RZ, RZ, 0x32 ;  /* 0x00000032ff007424 */ /* 0x000fce00078e00ff */
.L_x_186:
[----:B------:R-:W-:Y:S05]  /*0db0*/  BSYNC.RECONVERGENT B7 ;  /* 0x0000000000077941 */ /* 0x000fea0003800200 */
.L_x_180:
[----:B------:R-:W-:Y:S01]  /*0dc0*/  IMAD.U32 R28, R28, 0x10000, RZ ;  /* 0x000100001c1c7824 */ /* 0x000fe200078e00ff */
[----:B------:R-:W0:Y:S01]  /*0dd0*/  LDC.64 R6, c[0x0][0x388] ;  /* 0x0000e200ff067b82 */ /* 0x000e220000000a00 */
[----:B------:R-:W-:Y:S02]  /*0de0*/  IMAD.SHL.U32 R3, R26, 0x100, RZ ;  /* 0x000001001a037824 */ /* 0x000fe400078e00ff */
[----:B------:R-:W-:Y:S01]  /*0df0*/  IMAD.MOV.U32 R17, RZ, RZ, 0x4 ;  /* 0x00000004ff117424 */ /* 0x000fe200078e00ff */
[----:B------:R-:W-:-:S03]  /*0e00*/  LOP3.LUT R28, R28, 0xff0000, RZ, 0xc0, !PT ;  /* 0x00ff00001c1c7812 */ /* 0x000fc600078ec0ff */
[----:B------:R-:W-:Y:S01]  /*0e10*/  IMAD.WIDE R16, R24, R17, UR38 ;  /* 0x0000002618107e25 */ /* 0x000fe2000f8e0211 */
[----:B------:R-:W-:-:S04]  /*0e20*/  LOP3.LUT R3, R28, 0xff00, R3, 0xf8, !PT ;  /* 0x0000ff001c037812 */ /* 0x000fc800078ef803 */
[----:B------:R-:W-:-:S05]  /*0e30*/  LOP3.LUT R3, R3, 0xff, R0, 0xf8, !PT ;  /* 0x000000ff03037812 */ /* 0x000fca00078ef800 */
[----:B------:R1:W-:Y:S04]  /*0e40*/  STG.E desc[UR36][R16.64], R3 ;  /* 0x0000000310007986 */ /* 0x0003e8000c101924 */
        /* <DEDUP_REMOVED lines=9> */
[----:B-1----:R-:W-:Y:S05]  /*0ee0*/  @P0 BRA `(.L_x_192) ;  /* 0x0000000000100947 */ /* 0x002fea0003800000 */
[----:B------:R-:W-:Y:S02]  /*0ef0*/  MOV R0, R7 ;  /* 0x0000000700007202 */ /* 0x000fe40000000f00 */
[----:B------:R-:W-:-:S07]  /*0f00*/  MOV R4, 0xf20 ;  /* 0x00000f2000047802 */ /* 0x000fce0000000f00 */
[----:B------:R-:W-:Y:S05]  /*0f10*/  CALL.REL.NOINC `($__internal_2_$__cuda_sm20_rcp_rn_f32_slowpath) ;  /* 0x0000003000d07944 */ /* 0x000fea0003c00000 */
[----:B------:R-:W-:Y:S05]  /*0f20*/  BRA `(.L_x_193) ;  /* 0x0000000000107947 */ /* 0x000fea0003800000 */
.L_x_192:
[----:B------:R-:W0:Y:S02]  /*0f30*/  MUFU.RCP R0, R7 ;  /* 0x0000000700007308 */ /* 0x000e240000001000 */
[----:B0-----:R-:W-:-:S04]  /*0f40*/  FFMA R3, R7, R0, -1 ;  /* 0xbf80000007037423 */ /* 0x001fc80000000000 */
[----:B------:R-:W-:-:S04]  /*0f50*/  FADD.FTZ R3, -R3, -RZ ;  /* 0x800000ff03037221 */ /* 0x000fc80000010100 */
[----:B------:R-:W-:-:S07]  /*0f60*/  FFMA R0, R0, R3, R0 ;  /* 0x0000000300007223 */ /* 0x000fce0000000000 */
.L_x_193:
[----:B------:R-:W-:Y:S05]  /*0f70*/  BSYNC.RECONVERGENT B0 ;  /* 0x0000000000007941 */ /* 0x000fea0003800200 */
.L_x_191:
        /* <DEDUP_REMOVED lines=13> */
.L_x_195:
[----:B------:R-:W-:Y:S05]  /*1050*/  BSYNC.RECONVERGENT B0 ;  /* 0x0000000000007941 */ /* 0x000fea0003800200 */
.L_x_194:
[----:B------:R-:W0:Y:S01]  /*1060*/  F2F.F64.F32 R12, R0 ;  /* 0x00000000000c7310 */ /* 0x000e220000201800 */
[----:B------:R-:W-:Y:S01]  /*1070*/  PRMT R10, R18, 0x9910, RZ ;  /* 0x00009910120a7816 */ /* 0x000fe200000000ff */
[----:B------:R-:W1:Y:S01]  /*1080*/  LDCU.64 UR4, c[0x4][0x160] ;  /* 0x01002c00ff0477ac */ /* 0x000e620008000a00 */
[----:B------:R-:W-:Y:S01]  /*1090*/  MOV R19, 0x0 ;  /* 0x0000000000137802 */ /* 0x000fe20000000f00 */
[----:B------:R-:W-:Y:S01]  /*10a0*/  FMUL R18, R0, 1529 ;  /* 0x44bf200000127820 */ /* 0x000fe20000400000 */
[----:B------:R-:W-:Y:S01]  /*10b0*/  IMAD.U32 R6, RZ, RZ, UR42 ;  /* 0x0000002aff067e24 */ /* 0x000fe2000f8e00ff */
[----:B------:R2:W-:Y:S01]  /*10c0*/  STL [R1], R10 ;  /* 0x0000000a01007387 */ /* 0x0005e20000100800 */
[----:B------:R2:W3:Y:S01]  /*10d0*/  LDC.64 R8, c[0x4][R19] ;  /* 0x0100000013087b82 */ /* 0x0004e20000000a00 */
[----:B------:R-:W-:Y:S02]  /*10e0*/  IMAD.U32 R7, RZ, RZ, UR43 ;  /* 0x0000002bff077e24 */ /* 0x000fe4000f8e00ff */
[----:B------:R-:W4:Y:S01]  /*10f0*/  F2I.TRUNC.NTZ R18, R18 ;  /* 0x0000001200127305 */ /* 0x000f22000020f100 */
[----:B0-----:R2:W-:Y:S01]  /*1100*/  STL.64 [R1+0x8], R12 ;  /* 0x0000080c01007387 */ /* 0x0015e20000100a00 */
[----:B-1----:R-:W-:-:S02]  /*1110*/  IMAD.U32 R4, RZ, RZ, UR4 ;  /* 0x00000004ff047e24 */ /* 0x002fc4000f8e00ff */
[----:B------:R-:W-:-:S07]  /*1120*/  IMAD.U32 R5, RZ, RZ, UR5 ;  /* 0x00000005ff057e24 */ /* 0x000fce000f8e00ff */
[----:B------:R-:W-:-:S07]  /*1130*/  LEPC R20, `(.L_x_196) ;  /* 0x000000001014794e */ /* 0x000fce0000000000 */
[----:B--234-:R-:W-:Y:S05]  /*1140*/  CALL.ABS.NOINC R8 ;  /* 0x0000000008007343 */ /* 0x01cfea0003c00000 */
.L_x_196:
[C---:B------:R-:W-:Y:S01]  /*1150*/  IADD3 R0, PT, PT, R18.reuse, -0x4fc, RZ ;  /* 0xfffffb0412007810 */ /* 0x040fe20007ffe0ff */
[----:B------:R-:W-:Y:S04]  /*1160*/  BSSY.RECONVERGENT B7, `(.L_x_197) ;  /* 0x000005b000077945 */ /* 0x000fe80003800200 */
[----:B------:R-:W-:Y:S01]  /*1170*/  BSSY.RELIABLE B8, `(.L_x_198) ;  /* 0x000002b000087945 */ /* 0x000fe20003800100 */
[----:B------:R-:W-:Y:S02]  /*1180*/  ISETP.GE.U32.AND P1, PT, R18, 0x100, PT ;  /* 0x000001001200780c */ /* 0x000fe40003f26070 */
[----:B------:R-:W-:-:S04]  /*1190*/  ISETP.GE.U32.AND P0, PT, R0, 0xfe, PT ;  /* 0x000000fe0000780c */ /* 0x000fc80003f06070 */
[----:B------:R-:W-:Y:S02]  /*11a0*/  P2R R28, PR, RZ, 0x1 ;  /* 0x00000001ff1c7803 */ /* 0x000fe40000000000 */
[----:B------:R-:W-:-:S13]  /*11b0*/  ISETP.LT.U32.OR P0, PT, R18, 0x100, !P0 ;  /* 0x000001001200780c */ /* 0x000fda0004701470 */
[----:B------:R-:W-:Y:S05]  /*11c0*/  @P0 BRA `(.L_x_199) ;  /* 0x0000000000680947 */ /* 0x000fea0003800000 */
[----:B------:R-:W-:Y:S01]  /*11d0*/  VIADD R0, R18, 0xffffff00 ;  /* 0xffffff0012007836 */ /* 0x000fe20000000000 */
[----:B------:R-:W-:Y:S04]  /*11e0*/  BSSY.RECONVERGENT B9, `(.L_x_200) ;  /* 0x0000017000097945 */ /* 0x000fe80003800200 */
        /* <DEDUP_REMOVED lines=12> */
[----:B------:R-:W-:Y:S02]  /*12b0*/  IMAD.U32 R6, RZ, RZ, UR42 ;  /* 0x0000002aff067e24 */ /* 0x000fe4000f8e00ff */
[----:B------:R-:W-:Y:S02]  /*12c0*/  IMAD.U32 R7, RZ, RZ, UR43 ;  /* 0x0000002bff077e24 */ /* 0x000fe4000f8e00ff */
[----:B--2---:R-:W-:Y:S01]  /*12d0*/  IMAD.U32 R4, RZ, RZ, UR4 ;  /* 0x00000004ff047e24 */ /* 0x004fe2000f8e00ff */
[----:B0-----:R-:W-:-:S07]  /*12e0*/  MOV R5, UR5 ;  /* 0x0000000500057c02 */ /* 0x001fce0008000f00 */
[----:B------:R-:W-:-:S07]  /*12f0*/  LEPC R20, `(.L_x_204) ;  /* 0x000000001014794e */ /* 0x000fce0000000000 */
[----:B-1----:R-:W-:Y:S05]  /*1300*/  CALL.ABS.NOINC R8 ;  /* 0x0000000008007343 */ /* 0x002fea0003c00000 */
.L_x_204:
[----:B------:R-:W-:Y:S05]  /*1310*/  BRA `(.L_x_202) ;  /* 0x00000000000c7947 */ /* 0x000fea0003800000 */
.L_x_203:
[----:B------:R-:W-:Y:S01]  /*1320*/  VIADD R27, R18, 0xfffffc04 ;  /* 0xfffffc04121b7836 */ /* 0x000fe20000000000 */
[----:B------:R-:W-:Y:S06]  /*1330*/  BRA `(.L_x_202) ;  /* 0x0000000000047947 */ /* 0x000fec0003800000 */
.L_x_201:
[----:B------:R-:W-:-:S07]  /*1340*/  IADD3 R27, PT, PT, -R18, 0xff, RZ ;  /* 0x000000ff121b7810 */ /* 0x000fce0007ffe1ff */
.L_x_202:
[----:B------:R-:W-:Y:S05]  /*1350*/  BSYNC.RECONVERGENT B9 ;  /* 0x0000000000097941 */ /* 0x000fea0003800200 */
.L_x_200:
[----:B------:R-:W-:Y:S05]  /*1360*/  BRA `(.L_x_205) ;  /* 0x0000000000147947 */ /* 0x000fea0003800000 */
.L_x_199:
[----:B------:R-:W-:Y:S05]  /*1370*/  @!P1 BREAK.RELIABLE B8 ;  /* 0x0000000000089942 */ /* 0x000fea0003800100 */
[----:B------:R-:W-:Y:S01]  /*1380*/  IMAD.MOV.U32 R27, RZ, RZ, 0xff ;  /* 0x000000ffff1b7424 */ /* 0x000fe200078e00ff */
[----:B------:R-:W-:Y:S01]  /*1390*/  MOV R0, R18 ;  /* 0x0000001200007202 */ /* 0x000fe20000000f00 */
[----:B------:R-:W-:Y:S01]  /*13a0*/  IMAD.MOV.U32 R26, RZ, RZ, R18 ;  /* 0x000000ffff1a7224 */ /* 0x000fe200078e0012 */
[----:B------:R-:W-:Y:S06]  /*13b0*/  @!P1 BRA `(.L_x_206) ;  /* 0x0000000000d49947 */ /* 0x000fec0003800000 */
.L_x_205:
[----:B------:R-:W-:Y:S02]  /*13c0*/  VIADD R0, R18, 0xffffff00 ;  /* 0xffffff0012007836 */ /* 0x000fe40000000000 */
[----:B------:R-:W-:-:S03]  /*13d0*/  IMAD.MOV.U32 R26, RZ, RZ, 0xff ;  /* 0x000000ffff1a7424 */ /* 0x000fc600078e00ff */
[----:B------:R-:W-:Y:S01]  /*13e0*/  ISETP.GE.U32.AND P0, PT, R0, 0xff, PT ;  /* 0x000000ff0000780c */ /* 0x000fe20003f06070 */
[----:B------:R-:W-:-:S12]  /*13f0*/  IMAD.MOV.U32 R0, RZ, RZ, R18 ;  /* 0x000000ffff007224 */ /* 0x000fd800078e0012 */
[----:B------:R-:W-:Y:S05]  /*1400*/  @!P0 BREAK.RELIABLE B8 ;  /* 0x0000000000088942 */ /* 0x000fea0003800100 */
[----:B------:R-:W-:Y:S05]  /*1410*/  @!P0 BRA `(.L_x_206) ;  /* 0x0000000000bc8947 */ /* 0x000fea0003800000 */
[----:B------:R-:W-:Y:S05]  /*1420*/  BSYNC.RELIABLE B8 ;  /* 0x0000000000087941 */ /* 0x000fea0003800100 */
.L_x_198:
[----:B------:R-:W-:-:S05]  /*1430*/  VIADD R0, R18, 0xfffffe01 ;  /* 0xfffffe0112007836 */ /* 0x000fca0000000000 */
[----:B------:R-:W-:-:S13]  /*1440*/  ISETP.GE.U32.AND P0, PT, R0, 0xff, PT ;  /* 0x000000ff0000780c */ /* 0x000fda0003f06070 */
[----:B------:R-:W-:Y:S05]  /*1450*/  @!P0 BRA `(.L_x_207) ;  /* 0x0000000000a48947 */ /* 0x000fea0003800000 */
        /* <DEDUP_REMOVED lines=15> */
.L_x_210:
[----:B------:R-:W-:-:S07]  /*1550*/  IMAD.MOV.U32 R26, RZ, RZ, 0x32 ;  /* 0x00000032ff1a7424 */ /* 0x000fce00078e00ff */
.L_x_209:
[----:B------:R-:W-:Y:S05]  /*1560*/  BSYNC.RECONVERGENT B8 ;  /* 0x0000000000087941 */ /* 0x000fea0003800200 */
.L_x_208:
        /* <DEDUP_REMOVED lines=18> */
.L_x_213:
[----:B------:R-:W-:Y:S01]  /*1690*/  HFMA2 R0, -RZ, RZ, 0, 2.98023223876953125e-06 ;  /* 0x00000032ff007431 */ /* 0x000fe200000001ff */
[----:B------:R-:W-:Y:S06]  /*16a0*/  BRA `(.L_x_206) ;  /* 0x0000000000187947 */ /* 0x000fec0003800000 */
.L_x_212:
[----:B------:R-:W-:Y:S01]  /*16b0*/  IADD3 R0, PT, PT, -R18, 0x5f9, RZ ;  /* 0x000005f912007810 */ /* 0x000fe20007ffe1ff */
[----:B------:R-:W-:Y:S06]  /*16c0*/  BRA `(.L_x_206) ;  /* 0x0000000000107947 */ /* 0x000fec0003800000 */
.L_x_211:
[----:B------:R-:W-:Y:S01]  /*16d0*/  IADD3 R0, PT, PT, -R18, 0x2fd, RZ ;  /* 0x000002fd12007810 */ /* 0x000fe20007ffe1ff */
[----:B------:R-:W-:Y:S06]  /*16e0*/  BRA `(.L_x_206) ;  /* 0x0000000000087947 */ /* 0x000fec0003800000 */
.L_x_207:
[----:B------:R-:W-:Y:S01]  /*16f0*/  IADD3 R26, PT, PT, -R18, 0x2fd, RZ ;  /* 0x000002fd121a7810 */ /* 0x000fe20007ffe1ff */
[----:B------:R-:W-:-:S07]  /*1700*/  IMAD.MOV.U32 R0, RZ, RZ, R18 ;  /* 0x000000ffff007224 */ /* 0x000fce00078e0012 */
.L_x_206:
[----:B------:R-:W-:Y:S05]  /*1710*/  BSYNC.RECONVERGENT B7 ;  /* 0x0000000000077941 */ /* 0x000fea0003800200 */
.L_x_197:
[----:B------:R-:W-:Y:S02]  /*1720*/  IMAD.U32 R27, R27, 0x10000, RZ ;  /* 0x000100001b1b7824 */ /* 0x000fe400078e00ff */
[----:B------:R-:W-:Y:S02]  /*1730*/  IMAD.SHL.U32 R26, R26, 0x100, RZ ;  /* 0x000001001a1a7824 */ /* 0x000fe400078e00ff */
[----:B------:R-:W-:Y:S01]  /*1740*/  VIADD R25, R25, 0x2 ;  /* 0x0000000219197836 */ /* 0x000fe20000000000 */
[----:B------:R-:W-:Y:S01]  /*1750*/  LOP3.LUT R27, R27, 0xff0000, RZ, 0xc0, !PT ;  /* 0x00ff00001b1b7812 */ /* 0x000fe200078ec0ff */
[----:B------:R-:W-:-:S03]  /*1760*/  VIADD R24, R24, 0x100 ;  /* 0x0000010018187836 */ /* 0x000fc60000000000 */
[----:B------:R-:W-:Y:S02]  /*1770*/  LOP3.LUT R27, R27, 0xff00, R26, 0xf8, !PT ;  /* 0x0000ff001b1b7812 */ /* 0x000fe400078ef81a */
[----:B------:R-:W-:Y:S02]  /*1780*/  ISETP.NE.AND P0, PT, R25, RZ, PT ;  /* 0x000000ff1900720c */ /* 0x000fe40003f05270 */
[----:B------:R-:W-:-:S05]  /*1790*/  LOP3.LUT R27, R27, 0xff, R0, 0xf8, !PT ;  /* 0x000000ff1b1b7812 */ /* 0x000fca00078ef800 */
[----:B------:R0:W-:Y:S06]  /*17a0*/  STG.E desc[UR36][R16.64+0x200], R27 ;  /* 0x0002001b10007986 */ /* 0x0001ec000c101924 */
[----:B------:R-:W-:Y:S05]  /*17b0*/  @P0 BRA `(.L_x_214) ;  /* 0xffffffec00500947 */ /* 0x000fea000383ffff */
[----:B------:R-:W-:Y:S05]  /*17c0*/  BSYNC.RECONVERGENT B6 ;  /* 0x0000000000067941 */ /* 0x000fea0003800200 */
.L_x_173:
[----:B------:R-:W1:Y:S02]  /*17d0*/  LDCU UR4, c[0x0][0x384] ;  /* 0x00007080ff0477ac */ /* 0x000e640008000800 */
[----:B-1----:R-:W-:-:S05]  /*17e0*/  MOV R0, UR4 ;  /* 0x0000000400007c02 */ /* 0x002fca0008000f00 */
[----:B------:R-:W-:-:S05]  /*17f0*/  IMAD.SHL.U32 R3, R0, 0x80, RZ ;  /* 0x0000008000037824 */ /* 0x000fca00078e00ff */
[----:B------:R-:W-:-:S07]  /*1800*/  LOP3.LUT R3, R3, 0xffffff00, RZ, 0xc0, !PT ;  /* 0xffffff0003037812 */ /* 0x000fce00078ec0ff */
.L_x_172:
[----:B------:R-:W-:-:S04]  /*1810*/  LOP3.LUT R0, R0, 0x1, RZ, 0xc0, !PT ;  /* 0x0000000100007812 */ /* 0x000fc800078ec0ff */
[----:B------:R-:W-:-:S13]  /*1820*/  ISETP.NE.U32.AND P0, PT, R0, 0x1, PT ;  /* 0x000000010000780c */ /* 0x000fda0003f05070 */
[----:B------:R-:W-:Y:S05]  /*1830*/  @P0 EXIT ;  /* 0x000000000000094d */ /* 0x000fea0003800000 */
[----:B------:R-:W-:Y:S01]  /*1840*/  IMAD.IADD R2, R2, 0x1, R3 ;  /* 0x0000000102027824 */ /* 0x000fe200078e0203 */
[----:B------:R-:W1:Y:S01]  /*1850*/  LDC.64 R4, c[0x0][0x388] ;  /* 0x0000e200ff047b82 */ /* 0x000e620000000a00 */
[----:B------:R-:W-:-:S04]  /*1860*/  IMAD.MOV.U32 R13, RZ, RZ, 0x2 ;  /* 0x00000002ff0d7424 */ /* 0x000fc800078e00ff */
[----:B------:R-:W-:-:S06]  /*1870*/  IMAD.WIDE R12, R2, R13, UR40 ;  /* 0x00000028020c7e25 */ /* 0x000fcc000f8e020d */
[----:B------:R-:W2:Y:S01]  /*1880*/  LDG.E.U16 R12, desc[UR36][R12.64] ;  /* 0x000000240c0c7981 */ /* 0x000ea2000c1e1500 */
[----:B------:R-:W-:Y:S01]  /*1890*/  BSSY.RECONVERGENT B0, `(.L_x_215) ;  /* 0x0000011000007945 */ /* 0x000fe20003800200 */
[----:B--2---:R-:W1:Y:S02]  /*18a0*/  I2F.S16 R3, R12 ;  /* 0x0000000c00037306 */ /* 0x004e640000101400 */
[C---:B-1----:R-:W-:Y:S02]  /*18b0*/  FSETP.GT.AND P0, PT, R3.reuse, R5, PT ;  /* 0x000000050300720b */ /* 0x042fe40003f04000 */
        /* <DEDUP_REMOVED lines=8> */
[----:B0-----:R-:W-:Y:S05]  /*1940*/  CALL.REL.NOINC `($__internal_2_$__cuda_sm20_rcp_rn_f32_slowpath) ;  /* 0x0000002800447944 */ /* 0x001fea0003c00000 */
[----:B------:R-:W-:Y:S05]  /*1950*/  BRA `(.L_x_217) ;  /* 0x0000000000107947 */ /* 0x000fea0003800000 */
.L_x_216:
[----:B------:R-:W1:Y:S02]  /*1960*/  MUFU.RCP R0, R5 ;  /* 0x0000000500007308 */ /* 0x000e640000001000 */
[----:B-1----:R-:W-:-:S04]  /*1970*/  FFMA R3, R5, R0, -1 ;  /* 0xbf80000005037423 */ /* 0x002fc80000000000 */
[----:B------:R-:W-:-:S04]  /*1980*/  FADD.FTZ R3, -R3, -RZ ;  /* 0x800000ff03037221 */ /* 0x000fc80000010100 */
[----:B------:R-:W-:-:S07]  /*1990*/  FFMA R0, R0, R3, R0 ;  /* 0x0000000300007223 */ /* 0x000fce0000000000 */
.L_x_217:
[----:B------:R-:W-:Y:S05]  /*19a0*/  BSYNC.RECONVERGENT B0 ;  /* 0x0000000000007941 */ /* 0x000fea0003800200 */
.L_x_215:
[----:B------:R-:W1:Y:S01]  /*19b0*/  MUFU.RCP R3, R22 ;  /* 0x0000001600037308 */ /* 0x000e620000001000 */
[----:B------:R-:W-:Y:S01]  /*19c0*/  FADD R11, R0, -R23 ;  /* 0x80000017000b7221 */ /* 0x000fe20000000000 */
[----:B------:R-:W-:Y:S06]  /*19d0*/  BSSY.RECONVERGENT B0, `(.L_x_218) ;  /* 0x000000b000007945 */ /* 0x000fec0003800200 */
[----:B------:R-:W2:Y:S01]  /*19e0*/  FCHK P0, R11, R22 ;  /* 0x000000160b007302 */ /* 0x000ea20000000000 */
[----:B-1----:R-:W-:-:S04]  /*19f0*/  FFMA R4, -R22, R3, 1 ;  /* 0x3f80000016047423 */ /* 0x002fc80000000103 */
[----:B------:R-:W-:-:S04]  /*1a00*/  FFMA R0, R3, R4, R3 ;  /* 0x0000000403007223 */ /* 0x000fc80000000003 */
[----:B------:R-:W-:-:S04]  /*1a10*/  FFMA R3, R0, R11, RZ ;  /* 0x0000000b00037223 */ /* 0x000fc800000000ff */
[----:B------:R-:W-:-:S04]  /*1a20*/  FFMA R4, -R22, R3, R11 ;  /* 0x0000000316047223 */ /* 0x000fc8000000010b */
[----:B------:R-:W-:Y:S01]  /*1a30*/  FFMA R0, R0, R4, R3 ;  /* 0x0000000400007223 */ /* 0x000fe20000000003 */
[----:B--2---:R-:W-:Y:S06]  /*1a40*/  @!P0 BRA `(.L_x_219) ;  /* 0x00000000000c8947 */ /* 0x004fec0003800000 */
[----:B------:R-:W-:Y:S01]  /*1a50*/  IMAD.MOV.U32 R0, RZ, RZ, R22 ;  /* 0x000000ffff007224 */ /* 0x000fe200078e0016 */
[----:B------:R-:W-:-:S07]  /*1a60*/  MOV R4, 0x1a80 ;  /* 0x00001a8000047802 */ /* 0x000fce0000000f00 */
[----:B0-----:R-:W-:Y:S05]  /*1a70*/  CALL.REL.NOINC `($__internal_3_$__cuda_sm3x_div_rn_noftz_f32_slowpath) ;  /* 0x0000002800c87944 */ /* 0x001fea0003c00000 */
.L_x_219:
[----:B------:R-:W-:Y:S05]  /*1a80*/  BSYNC.RECONVERGENT B0 ;  /* 0x0000000000007941 */ /* 0x000fea0003800200 */
.L_x_218:
[----:B------:R-:W1:Y:S01]  /*1a90*/  F2F.F64.F32 R10, R0 ;  /* 0x00000000000a7310 */ /* 0x000e620000201800 */
[----:B------:R-:W-:Y:S01]  /*1aa0*/  PRMT R8, R12, 0x9910, RZ ;  /* 0x000099100c087816 */ /* 0x000fe200000000ff */
[----:B------:R-:W2:Y:S01]  /*1ab0*/  LDCU.64 UR4, c[0x4][0x160] ;  /* 0x01002c00ff0477ac */ /* 0x000ea20008000a00 */
[----:B0-----:R-:W-:Y:S01]  /*1ac0*/  MOV R17, 0x0 ;  /* 0x0000000000117802 */ /* 0x001fe20000000f00 */
[----:B------:R-:W-:Y:S01]  /*1ad0*/  FMUL R16, R0, 1529 ;  /* 0x44bf200000107820 */ /* 0x000fe20000400000 */
[----:B------:R-:W-:Y:S01]  /*1ae0*/  IMAD.U32 R6, RZ, RZ, UR42 ;  /* 0x0000002aff067e24 */ /* 0x000fe2000f8e00ff */
[----:B------:R0:W-:Y:S01]  /*1af0*/  STL [R1], R8 ;  /* 0x0000000801007387 */ /* 0x0001e20000100800 */
[----:B------:R0:W3:Y:S01]  /*1b00*/  LDC.64 R12, c[0x4][R17] ;  /* 0x01000000110c7b82 */ /* 0x0000e20000000a00 */
[----:B------:R-:W-:Y:S02]  /*1b10*/  MOV R7, UR43 ;  /* 0x0000002b00077c02 */ /* 0x000fe40008000f00 */
[----:B------:R-:W4:Y:S01]  /*1b20*/  F2I.TRUNC.NTZ R16, R16 ;  /* 0x0000001000107305 */ /* 0x000f22000020f100 */
[----:B-1----:R0:W-:Y:S01]  /*1b30*/  STL.64 [R1+0x8], R10 ;  /* 0x0000080a01007387 */ /* 0x0021e20000100a00 */
[----:B--2---:R-:W-:-:S02]  /*1b40*/  IMAD.U32 R4, RZ, RZ, UR4 ;  /* 0x00000004ff047e24 */ /* 0x004fc4000f8e00ff */
[----:B------:R-:W-:-:S07]  /*1b50*/  IMAD.U32 R5, RZ, RZ, UR5 ;  /* 0x00000005ff057e24 */ /* 0x000fce000f8e00ff */
[----:B------:R-:W-:-:S07]  /*1b60*/  LEPC R20, `(.L_x_220) ;  /* 0x000000001014794e */ /* 0x000fce0000000000 */
[----:B0--34-:R-:W-:Y:S05]  /*1b70*/  CALL.ABS.NOINC R12 ;  /* 0x000000000c007343 */ /* 0x019fea0003c00000 */
.L_x_220:
        /* <DEDUP_REMOVED lines=14> */
[----:B------:R-:W-:-:S04]  /*1c60*/  IADD3 R0, PT, PT, R16, -0x3fd, RZ ;  /* 0xfffffc0310007810 */ /* 0x000fc80007ffe0ff */
[----:B------:R-:W-:-:S13]  /*1c70*/  ISETP.GE.U32.AND P0, PT, R0, 0xff, PT ;  /* 0x000000ff0000780c */ /* 0x000fda0003f06070 */
[----:B------:R-:W-:Y:S05]  /*1c80*/  @!P0 BRA `(.L_x_227) ;  /* 0x0000000000288947 */ /* 0x000fea0003800000 */
[----:B------:R0:W-:Y:S01]  /*1c90*/  STL [R1], R16 ;  /* 0x0000001001007387 */ /* 0x0001e20000100800 */
[----:B------:R0:W1:Y:S01]  /*1ca0*/  LDC.64 R8, c[0x4][R17] ;  /* 0x0100000011087b82 */ /* 0x0000620000000a00 */
[----:B------:R-:W2:Y:S01]  /*1cb0*/  LDCU.64 UR4, c[0x4][0x168] ;  /* 0x01002d00ff0477ac */ /* 0x000ea20008000a00 */
[----:B------:R-:W-:Y:S02]  /*1cc0*/  IMAD.U32 R6, RZ, RZ, UR42 ;  /* 0x0000002aff067e24 */ /* 0x000fe4000f8e00ff */
[----:B------:R-:W-:Y:S02]  /*1cd0*/  IMAD.U32 R7, RZ, RZ, UR43 ;  /* 0x0000002bff077e24 */ /* 0x000fe4000f8e00ff */
[----:B--2---:R-:W-:Y:S02]  /*1ce0*/  IMAD.U32 R4, RZ, RZ, UR4 ;  /* 0x00000004ff047e24 */ /* 0x004fe4000f8e00ff */
[----:B0-----:R-:W-:-:S07]  /*1cf0*/  IMAD.U32 R5, RZ, RZ, UR5 ;  /* 0x00000005ff057e24 */ /* 0x001fce000f8e00ff */
[----:B------:R-:W-:-:S07]  /*1d00*/  LEPC R20, `(.L_x_228) ;  /* 0x000000001014794e */ /* 0x000fce0000000000 */
[----:B-1----:R-:W-:Y:S05]  /*1d10*/  CALL.ABS.NOINC R8 ;  /* 0x0000000008007343 */ /* 0x002fea0003c00000 */
.L_x_228:
[----:B------:R-:W-:Y:S05]  /*1d20*/  BRA `(.L_x_226) ;  /* 0x00000000000c7947 */ /* 0x000fea0003800000 */
.L_x_227:
[----:B------:R-:W-:Y:S01]  /*1d30*/  IADD3 R18, PT, PT, R16, -0x3fc, RZ ;  /* 0xfffffc0410127810 */ /* 0x000fe20007ffe0ff */
[----:B------:R-:W-:Y:S06]  /*1d40*/  BRA `(.L_x_226) ;  /* 0x0000000000047947 */ /* 0x000fec0003800000 */
.L_x_225:
[----:B------:R-:W-:-:S07]  /*1d50*/  IADD3 R18, PT, PT, -R16, 0xff, RZ ;  /* 0x000000ff10127810 */ /* 0x000fce0007ffe1ff */
.L_x_226:
[----:B------:R-:W-:Y:S05]  /*1d60*/  BSYNC.RECONVERGENT B8 ;  /* 0x0000000000087941 */ /* 0x000fea0003800200 */
.L_x_224:
[----:B------:R-:W-:Y:S05]  /*1d70*/  BRA `(.L_x_229) ;  /* 0x0000000000187947 */ /* 0x000fea0003800000 */
.L_x_223:
[----:B------:R-:W-:Y:S01]  /*1d80*/  ISETP.GE.U32.AND P0, PT, R16, 0x100, PT ;  /* 0x000001001000780c */ /* 0x000fe20003f06070 */
[----:B------:R-:W-:Y:S02]  /*1d90*/  IMAD.MOV.U32 R18, RZ, RZ, 0xff ;  /* 0x000000ffff127424 */ /* 0x000fe400078e00ff */
[--C-:B------:R-:W-:Y:S02]  /*1da0*/  IMAD.MOV.U32 R17, RZ, RZ, R16.reuse ;  /* 0x000000ffff117224 */ /* 0x100fe400078e0010 */
[----:B------:R-:W-:-:S08]  /*1db0*/  IMAD.MOV.U32 R0, RZ, RZ, R16 ;  /* 0x000000ffff007224 */ /* 0x000fd000078e0010 */
[----:B------:R-:W-:Y:S05]  /*1dc0*/  @!P0 BREAK.RELIABLE B7 ;  /* 0x0000000000078942 */ /* 0x000fea0003800100 */
[----:B------:R-:W-:Y:S05]  /*1dd0*/  @!P0 BRA `(.L_x_230) ;  /* 0x0000000000d48947 */ /* 0x000fea0003800000 */
.L_x_229:
[----:B------:R-:W-:Y:S02]  /*1de0*/  VIADD R0, R16, 0xffffff00 ;  /* 0xffffff0010007836 */ /* 0x000fe40000000000 */
[----:B------:R-:W-:-:S03]  /*1df0*/  HFMA2 R17, -RZ, RZ, 0, 1.5199184417724609375e-05 ;  /* 0x000000ffff117431 */ /* 0x000fc600000001ff */
[----:B------:R-:W-:Y:S01]  /*1e00*/  ISETP.GE.U32.AND P0, PT, R0, 0xff, PT ;  /* 0x000000ff0000780c */ /* 0x000fe20003f06070 */
[----:B------:R-:W-:-:S12]  /*1e10*/  IMAD.MOV.U32 R0, RZ, RZ, R16 ;  /* 0x000000ffff007224 */ /* 0x000fd800078e0010 */
[----:B------:R-:W-:Y:S05]  /*1e20*/  @!P0 BREAK.RELIABLE B7 ;  /* 0x0000000000078942 */ /* 0x000fea0003800100 */
[----:B------:R-:W-:Y:S05]  /*1e30*/  @!P0 BRA `(.L_x_230) ;  /* 0x0000000000bc8947 */ /* 0x000fea0003800000 */
[----:B------:R-:W-:Y:S05]  /*1e40*/  BSYNC.RELIABLE B7 ;  /* 0x0000000000077941 */ /* 0x000fea0003800100 */
.L_x_222:
        /* <DEDUP_REMOVED lines=11> */
[----:B------:R-:W-:Y:S01]  /*1f00*/  IMAD.U32 R6, RZ, RZ, UR42 ;  /* 0x0000002aff067e24 */ /* 0x000fe2000f8e00ff */
[----:B------:R0:W2:Y:S01]  /*1f10*/  LDC.64 R8, c[0x4][R0] ;  /* 0x0100000000087b82 */ /* 0x0000a20000000a00 */
[----:B------:R-:W-:Y:S01]  /*1f20*/  IMAD.U32 R7, RZ, RZ, UR43 ;  /* 0x0000002bff077e24 */ /* 0x000fe2000f8e00ff */
[----:B-1----:R-:W-:Y:S01]  /*1f30*/  MOV R4, UR4 ;  /* 0x0000000400047c02 */ /* 0x002fe20008000f00 */
[----:B0-----:R-:W-:-:S07]  /*1f40*/  IMAD.U32 R5, RZ, RZ, UR5 ;  /* 0x00000005ff057e24 */ /* 0x001fce000f8e00ff */
[----:B------:R-:W-:-:S07]  /*1f50*/  LEPC R20, `(.L_x_234) ;  /* 0x000000001014794e */ /* 0x000fce0000000000 */
[----:B--2---:R-:W-:Y:S05]  /*1f60*/  CALL.ABS.NOINC R8 ;  /* 0x0000000008007343 */ /* 0x004fea0003c00000 */
.L_x_234:
[----:B------:R-:W-:-:S07]  /*1f70*/  IMAD.MOV.U32 R17, RZ, RZ, 0x32 ;  /* 0x00000032ff117424 */ /* 0x000fce00078e00ff */
.L_x_233:
[----:B------:R-:W-:Y:S05]  /*1f80*/  BSYNC.RECONVERGENT B8 ;  /* 0x0000000000087941 */ /* 0x000fea0003800200 */
.L_x_232:
[----:B------:R-:W-:-:S13]  /*1f90*/  ISETP.GE.U32.AND P0, PT, R22, 0xff, PT ;  /* 0x000000ff1600780c */ /* 0x000fda0003f06070 */
[----:B------:R-:W-:Y:S05]  /*1fa0*/  @!P0 BRA `(.L_x_235) ;  /* 0x0000000000508947 */ /* 0x000fea0003800000 */
[----:B------:R-:W-:-:S04]  /*1fb0*/  IADD3 R0, PT, PT, R16, -0x3fd, RZ ;  /* 0xfffffc0310007810 */ /* 0x000fc80007ffe0ff */
        /* <DEDUP_REMOVED lines=8> */
[----:B------:R-:W-:Y:S01]  /*2040*/  IMAD.U32 R6, RZ, RZ, UR42 ;  /* 0x0000002aff067e24 */ /* 0x000fe2000f8e00ff */
[----:B------:R0:W2:Y:S01]  /*2050*/  LDC.64 R8, c[0x4][R0] ;  /* 0x0100000000087b82 */ /* 0x0000a20000000a00 */
[----:B------:R-:W-:Y:S01]  /*2060*/  MOV R7, UR43 ;  /* 0x0000002b00077c02 */ /* 0x000fe20008000f00 */
[----:B-1----:R-:W-:Y:S02]  /*2070*/  IMAD.U32 R4, RZ, RZ, UR4 ;  /* 0x00000004ff047e24 */ /* 0x002fe4000f8e00ff */
[----:B0-----:R-:W-:-:S07]  /*2080*/  IMAD.U32 R5, RZ, RZ, UR5 ;  /* 0x00000005ff057e24 */ /* 0x001fce000f8e00ff */
[----:B------:R-:W-:-:S07]  /*2090*/  LEPC R20, `(.L_x_237) ;  /* 0x000000001014794e */ /* 0x000fce0000000000 */
[----:B--2---:R-:W-:Y:S05]  /*20a0*/  CALL.ABS.NOINC R8 ;  /* 0x0000000008007343 */ /* 0x004fea0003c00000 */
.L_x_237:
[----:B------:R-:W-:Y:S01]  /*20b0*/  IMAD.MOV.U32 R0, RZ, RZ, 0x32 ;  /* 0x00000032ff007424 */ /* 0x000fe200078e00ff */
[----:B------:R-:W-:Y:S06]  /*20c0*/  BRA `(.L_x_230) ;  /* 0x0000000000187947 */ /* 0x000fec0003800000 */
.L_x_236:
[----:B------:R-:W-:Y:S01]  /*20d0*/  IADD3 R0, PT, PT, -R16, 0x5f9, RZ ;  /* 0x000005f910007810 */ /* 0x000fe20007ffe1ff */
[----:B------:R-:W-:Y:S06]  /*20e0*/  BRA `(.L_x_230) ;  /* 0x0000000000107947 */ /* 0x000fec0003800000 */
.L_x_235:
[----:B------:R-:W-:Y:S01]  /*20f0*/  IADD3 R0, PT, PT, -R16, 0x2fd, RZ ;  /* 0x000002fd10007810 */ /* 0x000fe20007ffe1ff */
[----:B------:R-:W-:Y:S06]  /*2100*/  BRA `(.L_x_230) ;  /* 0x0000000000087947 */ /* 0x000fec0003800000 */
.L_x_231:
[----:B------:R-:W-:Y:S01]  /*2110*/  IADD3 R17, PT, PT, -R16, 0x2fd, RZ ;  /* 0x000002fd10117810 */ /* 0x000fe20007ffe1ff */
[----:B------:R-:W-:-:S07]  /*2120*/  IMAD.MOV.U32 R0, RZ, RZ, R16 ;  /* 0x000000ffff007224 */ /* 0x000fce00078e0010 */
.L_x_230:
[----:B------:R-:W-:Y:S05]  /*2130*/  BSYNC.RECONVERGENT B6 ;  /* 0x0000000000067941 */ /* 0x000fea0003800200 */
.L_x_221:
[----:B------:R-:W-:Y:S02]  /*2140*/  IMAD.U32 R18, R18, 0x10000, RZ ;  /* 0x0001000012127824 */ /* 0x000fe400078e00ff */
[----:B------:R-:W-:Y:S02]  /*2150*/  HFMA2 R3, -RZ, RZ, 0, 2.384185791015625e-07 ;  /* 0x00000004ff037431 */ /* 0x000fe400000001ff */
[----:B------:R-:W-:Y:S01]  /*2160*/  IMAD.SHL.U32 R17, R17, 0x100, RZ ;  /* 0x0000010011117824 */ /* 0x000fe200078e00ff */
[----:B------:R-:W-:-:S04]  /*2170*/  LOP3.LUT R18, R18, 0xff0000, RZ, 0xc0, !PT ;  /* 0x00ff000012127812 */ /* 0x000fc800078ec0ff */
[----:B------:R-:W-:Y:S01]  /*2180*/  LOP3.LUT R17, R18, 0xff00, R17, 0xf8, !PT ;  /* 0x0000ff0012117812 */ /* 0x000fe200078ef811 */
[----:B------:R-:W-:-:S03]  /*2190*/  IMAD.WIDE R2, R2, R3, UR38 ;  /* 0x0000002602027e25 */ /* 0x000fc6000f8e0203 */
[----:B------:R-:W-:-:S05]  /*21a0*/  LOP3.LUT R17, R17, 0xff, R0, 0xf8, !PT ;  /* 0x000000ff11117812 */ /* 0x000fca00078ef800 */
[----:B------:R-:W-:Y:S01]  /*21b0*/  STG.E desc[UR36][R2.64], R17 ;  /* 0x0000001102007986 */ /* 0x000fe2000c101924 */
[----:B------:R-:W-:Y:S05]  /*21c0*/  EXIT ;  /* 0x000000000000794d */ /* 0x000fea0003800000 */
.L_x_167:
[----:B------:R-:W-:-:S06]  /*21d0*/  UISETP.GE.AND UP0, UPT, UR9, 0x1, UPT ;  /* 0x000000010900788c */ /* 0x000fcc000bf06270 */
[----:B------:R-:W-:-:S13]  /*21e0*/  PLOP3.LUT P0, PT, PT, PT, UP0, 0x80, 0x8 ;  /* 0x000000000008781c */ /* 0x000fda0003f0f008 */
        /* <DEDUP_REMOVED lines=12> */
.L_x_238:
[----:B------:R-:W0:Y:S02]  /*22b0*/  MUFU.RCP R3, R0 ;  /* 0x0000000000037308 */ /* 0x000e240000001000 */
[----:B0-----:R-:W-:-:S04]  /*22c0*/  FFMA R4, R3, R0, -1 ;  /* 0xbf80000003047423 */ /* 0x001fc80000000000 */
[----:B------:R-:W-:-:S04]  /*22d0*/  FADD.FTZ R4, -R4, -RZ ;  /* 0x800000ff04047221 */ /* 0x000fc80000010100 */
[----:B------:R-:W-:-:S07]  /*22e0*/  FFMA R16, R3, R4, R3 ;  /* 0x0000000403107223 */ /* 0x000fce0000000003 */
.L_x_239:
[----:B------:R-:W0:Y:S02]  /*22f0*/  LDC R0, c[0x0][0x38c] ;  /* 0x0000e300ff007b82 */ /* 0x000e240000000800 */
[----:B0-----:R-:W-:-:S05]  /*2300*/  VIADD R3, R0, 0x1800000 ;  /* 0x0180000000037836 */ /* 0x001fca0000000000 */
[----:B------:R-:W-:-:S04]  /*2310*/  LOP3.LUT R3, R3, 0x7f800000, RZ, 0xc0, !PT ;  /* 0x7f80000003037812 */ /* 0x000fc800078ec0ff */
[----:B------:R-:W-:-:S13]  /*2320*/  ISETP.GT.U32.AND P0, PT, R3, 0x1ffffff, PT ;  /* 0x01ffffff0300780c */ /* 0x000fda0003f04070 */
[----:B------:R-:W-:Y:S05]  /*2330*/  @P0 BRA `(.L_x_240) ;  /* 0x0000000000180947 */ /* 0x000fea0003800000 */
[----:B------:R-:W0:Y:S01]  /*2340*/  LDCU UR4, c[0x0][0x38c] ;  /* 0x00007180ff0477ac */ /* 0x000e220008000800 */
[----:B------:R-:W-:Y:S02]  /*2350*/  MOV R4, 0x2380 ;  /* 0x0000238000047802 */ /* 0x000fe40000000f00 */
[----:B0-----:R-:W-:-:S07]  /*2360*/  MOV R0, UR4 ;  /* 0x0000000400007c02 */ /* 0x001fce0008000f00 */
[----:B------:R-:W-:Y:S05]  /*2370*/  CALL.REL.NOINC `($__internal_2_$__cuda_sm20_rcp_rn_f32_slowpath) ;  /* 0x0000001c00b87944 */ /* 0x000fea0003c00000 */
[----:B------:R-:W-:Y:S01]  /*2380*/  IMAD.MOV.U32 R17, RZ, RZ, R0 ;  /* 0x000000ffff117224 */ /* 0x000fe200078e0000 */
[----:B------:R-:W-:Y:S06]  /*2390*/  BRA `(.L_x_241) ;  /* 0x0000000000107947 */ /* 0x000fec0003800000 */
.L_x_240:
[----:B------:R-:W0:Y:S02]  /*23a0*/  MUFU.RCP R17, R0 ;  /* 0x0000000000117308 */ /* 0x000e240000001000 */
[----:B0-----:R-:W-:-:S04]  /*23b0*/  FFMA R3, R17, R0, -1 ;  /* 0xbf80000011037423 */ /* 0x001fc80000000000 */
[----:B------:R-:W-:-:S04]  /*23c0*/  FADD.FTZ R4, -R3, -RZ ;  /* 0x800000ff03047221 */ /* 0x000fc80000010100 */
[----:B------:R-:W-:-:S07]  /*23d0*/  FFMA R17, R17, R4, R17 ;  /* 0x0000000411117223 */ /* 0x000fce0000000011 */
.L_x_241:
        /* <DEDUP_REMOVED lines=8> */
[----:B------:R-:W-:Y:S02]  /*2460*/  IMAD.MOV.U32 R23, RZ, RZ, R2 ;  /* 0x000000ffff177224 */ /* 0x000fe400078e0002 */
[----:B------:R-:W-:-:S07]  /*2470*/  IADD3 R22, PT, PT, -R0, RZ, RZ ;  /* 0x000000ff00167210 */ /* 0x000fce0007ffe1ff */
.L_x_288:
[C---:B------:R-:W-:Y:S01]  /*2480*/  ISETP.GE.AND P0, PT, R23.reuse, UR44, PT ;  /* 0x0000002c17007c0c */ /* 0x040fe2000bf06270 */
[----:B------:R-:W-:Y:S01]  /*2490*/  VIADD R22, R22, 0x2 ;  /* 0x0000000216167836 */ /* 0x000fe20000000000 */
[----:B------:R-:W-:Y:S01]  /*24a0*/  BSSY.RECONVERGENT B7, `(.L_x_244) ;  /* 0x0000099000077945 */ /* 0x000fe20003800200 */
[----:B------:R-:W-:-:S03]  /*24b0*/  VIADD R19, R23, 0x80 ;  /* 0x0000008017137836 */ /* 0x000fc60000000000 */
[----:B------:R-:W-:-:S04]  /*24c0*/  ISETP.NE.AND P1, PT, R22, RZ, PT ;  /* 0x000000ff1600720c */ /* 0x000fc80003f25270 */
[----:B------:R-:W-:-:S03]  /*24d0*/  P2R R18, PR, RZ, 0x2 ;  /* 0x00000002ff127803 */ /* 0x000fc60000000000 */
[----:B01----:R-:W-:Y:S06]  /*24e0*/  @P0 BRA `(.L_x_245) ;  /* 0x0000000800500947 */ /* 0x003fec0003800000 */
[----:B------:R-:W-:Y:S01]  /*24f0*/  IMAD.MOV.U32 R12, RZ, RZ, 0x2 ;  /* 0x00000002ff0c7424 */ /* 0x000fe200078e00ff */
[----:B------:R-:W0:Y:S03]  /*2500*/  LDC.64 R4, c[0x0][0x388] ;  /* 0x0000e200ff047b82 */ /* 0x000e260000000a00 */
[----:B------:R-:W-:-:S06]  /*2510*/  IMAD.WIDE R12, R23, R12, UR40 ;  /* 0x00000028170c7e25 */ /* 0x000fcc000f8e020c */
        /* <DEDUP_REMOVED lines=14> */
.L_x_247:
[----:B------:R-:W0:Y:S02]  /*2600*/  MUFU.RCP R0, R5 ;  /* 0x0000000500007308 */ /* 0x000e240000001000 */
[----:B0-----:R-:W-:-:S04]  /*2610*/  FFMA R3, R5, R0, -1 ;  /* 0xbf80000005037423 */ /* 0x001fc80000000000 */
[----:B------:R-:W-:-:S04]  /*2620*/  FADD.FTZ R3, -R3, -RZ ;  /* 0x800000ff03037221 */ /* 0x000fc80000010100 */
[----:B------:R-:W-:-:S07]  /*2630*/  FFMA R0, R0, R3, R0 ;  /* 0x0000000300007223 */ /* 0x000fce0000000000 */
.L_x_248:
[----:B------:R-:W-:Y:S05]  /*2640*/  BSYNC.RECONVERGENT B0 ;  /* 0x0000000000007941 */ /* 0x000fea0003800200 */
.L_x_246:
        /* <DEDUP_REMOVED lines=13> */
.L_x_250:
[----:B------:R-:W-:Y:S05]  /*2720*/  BSYNC.RECONVERGENT B0 ;  /* 0x0000000000007941 */ /* 0x000fea0003800200 */
.L_x_249:
[----:B------:R-:W0:Y:S01]  /*2730*/  F2F.F64.F32 R14, R0 ;  /* 0x00000000000e7310 */ /* 0x000e220000201800 */
[----:B------:R-:W-:Y:S01]  /*2740*/  MOV R8, 0x0 ;  /* 0x0000000000087802 */ /* 0x000fe20000000f00 */
[----:B------:R-:W1:Y:S01]  /*2750*/  LDCU.64 UR4, c[0x4][0x160] ;  /* 0x01002c00ff0477ac */ /* 0x000e620008000a00 */
[----:B------:R-:W-:Y:S01]  /*2760*/  PRMT R10, R12, 0x9910, RZ ;  /* 0x000099100c0a7816 */ /* 0x000fe200000000ff */
[----:B------:R-:W-:Y:S01]  /*2770*/  FMUL R24, R0, 1529 ;  /* 0x44bf200000187820 */ /* 0x000fe20000400000 */
[----:B------:R-:W-:Y:S01]  /*2780*/  IMAD.U32 R6, RZ, RZ, UR42 ;  /* 0x0000002aff067e24 */ /* 0x000fe2000f8e00ff */
[----:B------:R-:W-:Y:S01]  /*2790*/  MOV R7, UR43 ;  /* 0x0000002b00077c02 */ /* 0x000fe20008000f00 */
[----:B------:R-:W2:Y:S01]  /*27a0*/  LDC.64 R8, c[0x4][R8] ;  /* 0x0100000008087b82 */ /* 0x000ea20000000a00 */
[----:B------:R3:W-:Y:S02]  /*27b0*/  STL [R1], R10 ;  /* 0x0000000a01007387 */ /* 0x0007e40000100800 */
[----:B------:R-:W4:Y:S02]  /*27c0*/  F2I.TRUNC.NTZ R24, R24 ;  /* 0x0000001800187305 */ /* 0x000f24000020f100 */
[----:B0-----:R3:W-:Y:S01]  /*27d0*/  STL.64 [R1+0x8], R14 ;  /* 0x0000080e01007387 */ /* 0x0017e20000100a00 */
[----:B-1----:R-:W-:-:S02]  /*27e0*/  IMAD.U32 R4, RZ, RZ, UR4 ;  /* 0x00000004ff047e24 */ /* 0x002fc4000f8e00ff */
[----:B------:R-:W-:-:S07]  /*27f0*/  IMAD.U32 R5, RZ, RZ, UR5 ;  /* 0x00000005ff057e24 */ /* 0x000fce000f8e00ff */
[----:B------:R-:W-:-:S07]  /*2800*/  LEPC R20, `(.L_x_251) ;  /* 0x000000001014794e */ /* 0x000fce0000000000 */
[----:B--234-:R-:W-:Y:S05]  /*2810*/  CALL.ABS.NOINC R8 ;  /* 0x0000000008007343 */ /* 0x01cfea0003c00000 */
.L_x_251:
[C---:B------:R-:W-:Y:S01]  /*2820*/  VIADD R25, R24.reuse, 0xfffffb04 ;  /* 0xfffffb0418197836 */ /* 0x040fe20000000000 */
        /* <DEDUP_REMOVED lines=15> */
[----:B------:R-:W-:-:S04]  /*2920*/  IADD3 R0, PT, PT, R24, -0x3fd, RZ ;  /* 0xfffffc0318007810 */ /* 0x000fc80007ffe0ff */
[----:B------:R-:W-:-:S13]  /*2930*/  ISETP.GT.U32.AND P0, PT, R0, 0xfe, PT ;  /* 0x000000fe0000780c */ /* 0x000fda0003f04070 */
[----:B------:R-:W-:Y:S01]  /*2940*/  @!P0 VIADD R28, R24, 0xfffffc04 ;  /* 0xfffffc04181c8836 */ /* 0x000fe20000000000 */
        /* <DEDUP_REMOVED lines=11> */
.L_x_256:
[----:B------:R-:W-:Y:S05]  /*2a00*/  BSYNC.RECONVERGENT B10 ;  /* 0x00000000000a7941 */ /* 0x000fea0003800200 */
.L_x_255:
[----:B------:R-:W-:Y:S05]  /*2a10*/  BRA `(.L_x_257) ;  /* 0x0000000000147947 */ /* 0x000fea0003800000 */
.L_x_254:
[----:B------:R-:W-:Y:S05]  /*2a20*/  @!P1 BREAK.RELIABLE B9 ;  /* 0x0000000000099942 */ /* 0x000fea0003800100 */
[----:B------:R-:W-:Y:S02]  /*2a30*/  IMAD.MOV.U32 R28, RZ, RZ, 0xff ;  /* 0x000000ffff1c7424 */ /* 0x000fe400078e00ff */
[--C-:B------:R-:W-:Y:S02]  /*2a40*/  IMAD.MOV.U32 R26, RZ, RZ, R24.reuse ;  /* 0x000000ffff1a7224 */ /* 0x100fe400078e0018 */
[----:B------:R-:W-:Y:S01]  /*2a50*/  IMAD.MOV.U32 R0, RZ, RZ, R24 ;  /* 0x000000ffff007224 */ /* 0x000fe200078e0018 */
[----:B------:R-:W-:Y:S06]  /*2a60*/  @!P1 BRA `(.L_x_258) ;  /* 0x0000000000cc9947 */ /* 0x000fec0003800000 */
.L_x_257:
[----:B------:R-:W-:Y:S02]  /*2a70*/  VIADD R0, R24, 0xffffff00 ;  /* 0xffffff0018007836 */ /* 0x000fe40000000000 */
[----:B------:R-:W-:-:S03]  /*2a80*/  HFMA2 R26, -RZ, RZ, 0, 1.5199184417724609375e-05 ;  /* 0x000000ffff1a7431 */ /* 0x000fc600000001ff */
        /* <DEDUP_REMOVED lines=11> */
.L_x_253:
[----:B------:R-:W-:Y:S01]  /*2b40*/  VIADD R27, R24, 0xfffffd02 ;  /* 0xfffffd02181b7836 */ /* 0x000fe20000000000 */
[----:B------:R-:W-:Y:S01]  /*2b50*/  BSSY.RECONVERGENT B9, `(.L_x_259) ;  /* 0x000000f000097945 */ /* 0x000fe20003800200 */
[----:B------:R-:W-:-:S03]  /*2b60*/  MOV R26, RZ ;  /* 0x000000ff001a7202 */ /* 0x000fc60000000f00 */
        /* <DEDUP_REMOVED lines=12> */
.L_x_261:
[----:B------:R-:W-:-:S07]  /*2c30*/  HFMA2 R26, -RZ, RZ, 0, 2.98023223876953125e-06 ;  /* 0x00000032ff1a7431 */ /* 0x000fce00000001ff */
.L_x_260:
[----:B------:R-:W-:Y:S05]  /*2c40*/  BSYNC.RECONVERGENT B9 ;  /* 0x0000000000097941 */ /* 0x000fea0003800200 */
.L_x_259:
        /* <DEDUP_REMOVED lines=13> */
[----:B------:R-:W-:Y:S01]  /*2d20*/  MOV R6, UR42 ;  /* 0x0000002a00067c02 */ /* 0x000fe20008000f00 */
[----:B------:R-:W-:Y:S02]  /*2d30*/  IMAD.U32 R7, RZ, RZ, UR43 ;  /* 0x0000002bff077e24 */ /* 0x000fe4000f8e00ff */
[----:B------:R-:W2:Y:S01]  /*2d40*/  LDC.64 R8, c[0x4][R8] ;  /* 0x0100000008087b82 */ /* 0x000ea20000000a00 */
[----:B-1----:R-:W-:Y:S02]  /*2d50*/  IMAD.U32 R4, RZ, RZ, UR4 ;  /* 0x00000004ff047e24 */ /* 0x002fe4000f8e00ff */
[----:B0-----:R-:W-:-:S07]  /*2d60*/  IMAD.U32 R5, RZ, RZ, UR5 ;  /* 0x00000005ff057e24 */ /* 0x001fce000f8e00ff */
[----:B------:R-:W-:-:S07]  /*2d70*/  LEPC R20, `(.L_x_262) ;  /* 0x000000001014794e */ /* 0x000fce0000000000 */
[----:B--2---:R-:W-:Y:S05]  /*2d80*/  CALL.ABS.NOINC R8 ;  /* 0x0000000008007343 */ /* 0x004fea0003c00000 */
.L_x_262:
[----:B------:R-:W-:-:S07]  /*2d90*/  IMAD.MOV.U32 R0, RZ, RZ, 0x32 ;  /* 0x00000032ff007424 */ /* 0x000fce00078e00ff */
.L_x_258:
[----:B------:R-:W-:Y:S05]  /*2da0*/  BSYNC.RECONVERGENT B8 ;  /* 0x0000000000087941 */ /* 0x000fea0003800200 */
.L_x_252:
[----:B------:R-:W-:Y:S02]  /*2db0*/  IMAD.U32 R28, R28, 0x10000, RZ ;  /* 0x000100001c1c7824 */ /* 0x000fe400078e00ff */
[----:B------:R-:W-:Y:S02]  /*2dc0*/  HFMA2 R4, -RZ, RZ, 0, 2.384185791015625e-07 ;  /* 0x00000004ff047431 */ /* 0x000fe400000001ff */
[----:B------:R-:W-:Y:S01]  /*2dd0*/  IMAD.SHL.U32 R3, R26, 0x100, RZ ;  /* 0x000001001a037824 */ /* 0x000fe200078e00ff */
[----:B------:R-:W-:-:S04]  /*2de0*/  LOP3.LUT R28, R28, 0xff0000, RZ, 0xc0, !PT ;  /* 0x00ff00001c1c7812 */ /* 0x000fc800078ec0ff */
[----:B------:R-:W-:Y:S01]  /*2df0*/  LOP3.LUT R3, R28, 0xff00, R3, 0xf8, !PT ;  /* 0x0000ff001c037812 */ /* 0x000fe200078ef803 */
[----:B------:R-:W-:-:S03]  /*2e00*/  IMAD.WIDE R4, R23, R4, UR38 ;  /* 0x0000002617047e25 */ /* 0x000fc6000f8e0204 */
[----:B------:R-:W-:-:S05]  /*2e10*/  LOP3.LUT R3, R3, 0xff, R0, 0xf8, !PT ;  /* 0x000000ff03037812 */ /* 0x000fca00078ef800 */
[----:B------:R0:W-:Y:S02]  /*2e20*/  STG.E desc[UR36][R4.64], R3 ;  /* 0x0000000304007986 */ /* 0x0001e4000c101924 */
.L_x_245:
[----:B------:R-:W-:Y:S05]  /*2e30*/  BSYNC.RECONVERGENT B7 ;  /* 0x0000000000077941 */ /* 0x000fea0003800200 */
.L_x_244:
[----:B------:R-:W-:Y:S01]  /*2e40*/  ISETP.GE.AND P0, PT, R19, UR44, PT ;  /* 0x0000002c13007c0c */ /* 0x000fe2000bf06270 */
[----:B------:R-:W-:-:S12]  /*2e50*/  BSSY.RECONVERGENT B7, `(.L_x_263) ;  /* 0x000009a000077945 */ /* 0x000fd80003800200 */
[----:B------:R-:W-:Y:S05]  /*2e60*/  @P0 BRA `(.L_x_264) ;  /* 0x0000000800600947 */ /* 0x000fea0003800000 */
[----:B------:R-:W-:Y:S01]  /*2e70*/  IMAD.MOV.U32 R12, RZ, RZ, 0x2 ;  /* 0x00000002ff0c7424 */ /* 0x000fe200078e00ff */
[----:B0-----:R-:W0:Y:S03]  /*2e80*/  LDC.64 R4, c[0x0][0x388] ;  /* 0x0000e200ff047b82 */ /* 0x001e260000000a00 */
        /* <DEDUP_REMOVED lines=11> */
[----:B------:R-:W-:Y:S01]  /*2f40*/  IMAD.MOV.U32 R0, RZ, RZ, R5 ;  /* 0x000000ffff007224 */ /* 0x000fe200078e0005 */
[----:B------:R-:W-:-:S07]  /*2f50*/  MOV R4, 0x2f70 ;  /* 0x00002f7000047802 */ /* 0x000fce0000000f00 */
[----:B------:R-:W-:Y:S05]  /*2f60*/  CALL.REL.NOINC `($__internal_2_$__cuda_sm20_rcp_rn_f32_slowpath) ;  /* 0x0000001000bc7944 */ /* 0x000fea0003c00000 */
[----:B------:R-:W-:Y:S05]  /*2f70*/  BRA `(.L_x_267) ;  /* 0x0000000000107947 */ /* 0x000fea0003800000 */
.L_x_266:
[----:B------:R-:W0:Y:S02]  /*2f80*/  MUFU.RCP R0, R5 ;  /* 0x0000000500007308 */ /* 0x000e240000001000 */
[----:B0-----:R-:W-:-:S04]  /*2f90*/  FFMA R3, R5, R0, -1 ;  /* 0xbf80000005037423 */ /* 0x001fc80000000000 */
[----:B------:R-:W-:-:S04]  /*2fa0*/  FADD.FTZ R3, -R3, -RZ ;  /* 0x800000ff03037221 */ /* 0x000fc80000010100 */
[----:B------:R-:W-:-:S07]  /*2fb0*/  FFMA R0, R0, R3, R0 ;  /* 0x0000000300007223 */ /* 0x000fce0000000000 */
.L_x_267:
[----:B------:R-:W-:Y:S05]  /*2fc0*/  BSYNC.RECONVERGENT B0 ;  /* 0x0000000000007941 */ /* 0x000fea0003800200 */
.L_x_265:
        /* <DEDUP_REMOVED lines=13> */
.L_x_269:
[----:B------:R-:W-:Y:S05]  /*30a0*/  BSYNC.RECONVERGENT B0 ;  /* 0x0000000000007941 */ /* 0x000fea0003800200 */
.L_x_268:
        /* <DEDUP_REMOVED lines=11> */
[----:B-1----:R-:W-:Y:S01]  /*3160*/  MOV R4, UR4 ;  /* 0x0000000400047c02 */ /* 0x002fe20008000f00 */
[----:B------:R-:W-:-:S07]  /*3170*/  IMAD.U32 R5, RZ, RZ, UR5 ;  /* 0x00000005ff057e24 */ /* 0x000fce000f8e00ff */
[----:B------:R-:W-:-:S07]  /*3180*/  LEPC R20, `(.L_x_270) ;  /* 0x000000001014794e */ /* 0x000fce0000000000 */
[----:B--234-:R-:W-:Y:S05]  /*3190*/  CALL.ABS.NOINC R8 ;  /* 0x0000000008007343 */ /* 0x01cfea0003c00000 */
.L_x_270:
        /* <DEDUP_REMOVED lines=28> */
.L_x_278:
[----:B------:R-:W-:Y:S05]  /*3360*/  BRA `(.L_x_276) ;  /* 0x00000000000c7947 */ /* 0x000fea0003800000 */
.L_x_277:
[----:B------:R-:W-:Y:S01]  /*3370*/  VIADD R27, R24, 0xfffffc04 ;  /* 0xfffffc04181b7836 */ /* 0x000fe20000000000 */
[----:B------:R-:W-:Y:S06]  /*3380*/  BRA `(.L_x_276) ;  /* 0x0000000000047947 */ /* 0x000fec0003800000 */
.L_x_275:
[----:B------:R-:W-:-:S07]  /*3390*/  IADD3 R27, PT, PT, -R24, 0xff, RZ ;  /* 0x000000ff181b7810 */ /* 0x000fce0007ffe1ff */
.L_x_276:
[----:B------:R-:W-:Y:S05]  /*33a0*/  BSYNC.RECONVERGENT B10 ;  /* 0x00000000000a7941 */ /* 0x000fea0003800200 */
.L_x_274:
[----:B------:R-:W-:Y:S05]  /*33b0*/  BRA `(.L_x_279) ;  /* 0x0000000000147947 */ /* 0x000fea0003800000 */
.L_x_273:
[----:B------:R-:W-:Y:S05]  /*33c0*/  @!P1 BREAK.RELIABLE B9 ;  /* 0x0000000000099942 */ /* 0x000fea0003800100 */
[----:B------:R-:W-:Y:S01]  /*33d0*/  IMAD.MOV.U32 R27, RZ, RZ, 0xff ;  /* 0x000000ffff1b7424 */ /* 0x000fe200078e00ff */
[----:B------:R-:W-:Y:S01]  /*33e0*/  MOV R26, R24 ;  /* 0x00000018001a7202 */ /* 0x000fe20000000f00 */
[----:B------:R-:W-:Y:S01]  /*33f0*/  IMAD.MOV.U32 R0, RZ, RZ, R24 ;  /* 0x000000ffff007224 */ /* 0x000fe200078e0018 */
[----:B------:R-:W-:Y:S06]  /*3400*/  @!P1 BRA `(.L_x_280) ;  /* 0x0000000000d49947 */ /* 0x000fec0003800000 */
.L_x_279:
[----:B------:R-:W-:Y:S02]  /*3410*/  VIADD R0, R24, 0xffffff00 ;  /* 0xffffff0018007836 */ /* 0x000fe40000000000 */
[----:B------:R-:W-:-:S03]  /*3420*/  IMAD.MOV.U32 R26, RZ, RZ, 0xff ;  /* 0x000000ffff1a7424 */ /* 0x000fc600078e00ff */
[----:B------:R-:W-:Y:S01]  /*3430*/  ISETP.GE.U32.AND P0, PT, R0, 0xff, PT ;  /* 0x000000ff0000780c */ /* 0x000fe20003f06070 */
[----:B------:R-:W-:-:S12]  /*3440*/  IMAD.MOV.U32 R0, RZ, RZ, R24 ;  /* 0x000000ffff007224 */ /* 0x000fd800078e0018 */
[----:B------:R-:W-:Y:S05]  /*3450*/  @!P0 BREAK.RELIABLE B9 ;  /* 0x0000000000098942 */ /* 0x000fea0003800100 */
[----:B------:R-:W-:Y:S05]  /*3460*/  @!P0 BRA `(.L_x_280) ;  /* 0x0000000000bc8947 */ /* 0x000fea0003800000 */
[----:B------:R-:W-:Y:S05]  /*3470*/  BSYNC.RELIABLE B9 ;  /* 0x0000000000097941 */ /* 0x000fea0003800100 */
.L_x_272:
[----:B------:R-:W-:-:S04]  /*3480*/  IADD3 R0, PT, PT, R24, -0x1ff, RZ ;  /* 0xfffffe0118007810 */ /* 0x000fc80007ffe0ff */
        /* <DEDUP_REMOVED lines=17> */
.L_x_284:
[----:B------:R-:W-:-:S07]  /*35a0*/  IMAD.MOV.U32 R26, RZ, RZ, 0x32 ;  /* 0x00000032ff1a7424 */ /* 0x000fce00078e00ff */
.L_x_283:
[----:B------:R-:W-:Y:S05]  /*35b0*/  BSYNC.RECONVERGENT B9 ;  /* 0x0000000000097941 */ /* 0x000fea0003800200 */
.L_x_282:
[----:B------:R-:W-:-:S13]  /*35c0*/  ISETP.GE.U32.AND P0, PT, R25, 0xff, PT ;  /* 0x000000ff1900780c */ /* 0x000fda0003f06070 */
[----:B------:R-:W-:Y:S05]  /*35d0*/  @!P0 BRA `(.L_x_285) ;  /* 0x0000000000508947 */ /* 0x000fea0003800000 */
[----:B------:R-:W-:-:S05]  /*35e0*/  VIADD R0, R24, 0xfffffc03 ;  /* 0xfffffc0318007836 */ /* 0x000fca0000000000 */
        /* <DEDUP_REMOVED lines=15> */
.L_x_287:
[----:B------:R-:W-:Y:S01]  /*36e0*/  IMAD.MOV.U32 R0, RZ, RZ, 0x32 ;  /* 0x00000032ff007424 */ /* 0x000fe200078e00ff */
[----:B------:R-:W-:Y:S06]  /*36f0*/  BRA `(.L_x_280) ;  /* 0x0000000000187947 */ /* 0x000fec0003800000 */
.L_x_286:
[----:B------:R-:W-:Y:S01]  /*3700*/  IADD3 R0, PT, PT, -R24, 0x5f9, RZ ;  /* 0x000005f918007810 */ /* 0x000fe20007ffe1ff */
[----:B------:R-:W-:Y:S06]  /*3710*/  BRA `(.L_x_280) ;  /* 0x0000000000107947 */ /* 0x000fec0003800000 */
.L_x_285:
[----:B------:R-:W-:Y:S01]  /*3720*/  IADD3 R0, PT, PT, -R24, 0x2fd, RZ ;  /* 0x000002fd18007810 */ /* 0x000fe20007ffe1ff */
[----:B------:R-:W-:Y:S06]  /*3730*/  BRA `(.L_x_280) ;  /* 0x0000000000087947 */ /* 0x000fec0003800000 */
.L_x_281:
[----:B------:R-:W-:Y:S02]  /*3740*/  IADD3 R26, PT, PT, -R24, 0x2fd, RZ ;  /* 0x000002fd181a7810 */ /* 0x000fe40007ffe1ff */
[----:B------:R-:W-:-:S07]  /*3750*/  MOV R0, R24 ;  /* 0x0000001800007202 */ /* 0x000fce0000000f00 */
.L_x_280:
[----:B------:R-:W-:Y:S05]  /*3760*/  BSYNC.RECONVERGENT B8 ;  /* 0x0000000000087941 */ /* 0x000fea0003800200 */
.L_x_271:
[----:B------:R-:W-:Y:S02]  /*3770*/  IMAD.U32 R27, R27, 0x10000, RZ ;  /* 0x000100001b1b7824 */ /* 0x000fe400078e00ff */
[----:B------:R-:W-:Y:S02]  /*3780*/  IMAD.SHL.U32 R26, R26, 0x100, RZ ;  /* 0x000001001a1a7824 */ /* 0x000fe400078e00ff */
[----:B------:R-:W-:Y:S01]  /*3790*/  IMAD.MOV.U32 R4, RZ, RZ, 0x4 ;  /* 0x00000004ff047424 */ /* 0x000fe200078e00ff */
[----:B------:R-:W-:-:S03]  /*37a0*/  LOP3.LUT R27, R27, 0xff0000, RZ, 0xc0, !PT ;  /* 0x00ff00001b1b7812 */ /* 0x000fc600078ec0ff */
[----:B------:R-:W-:Y:S01]  /*37b0*/  IMAD.WIDE R4, R19, R4, UR38 ;  /* 0x0000002613047e25 */ /* 0x000fe2000f8e0204 */
[----:B------:R-:W-:-:S04]  /*37c0*/  LOP3.LUT R27, R27, 0xff00, R26, 0xf8, !PT ;  /* 0x0000ff001b1b7812 */ /* 0x000fc800078ef81a */
[----:B------:R-:W-:-:S05]  /*37d0*/  LOP3.LUT R27, R27, 0xff, R0, 0xf8, !PT ;  /* 0x000000ff1b1b7812 */ /* 0x000fca00078ef800 */
[----:B------:R1:W-:Y:S02]  /*37e0*/  STG.E desc[UR36][R4.64], R27 ;  /* 0x0000001b04007986 */ /* 0x0003e4000c101924 */
.L_x_264:
[----:B------:R-:W-:Y:S05]  /*37f0*/  BSYNC.RECONVERGENT B7 ;  /* 0x0000000000077941 */ /* 0x000fea0003800200 */
.L_x_263:
[----:B------:R-:W-:Y:S01]  /*3800*/  ISETP.NE.AND P0, PT, R18, RZ, PT ;  /* 0x000000ff1200720c */ /* 0x000fe20003f05270 */
[----:B------:R-:W-:-:S12]  /*3810*/  VIADD R23, R23, 0x100 ;  /* 0x0000010017177836 */ /* 0x000fd80000000000 */
[----:B------:R-:W-:Y:S05]  /*3820*/  @P0 BRA `(.L_x_288) ;  /* 0xffffffec00140947 */ /* 0x000fea000383ffff */
[----:B------:R-:W-:Y:S05]  /*3830*/  BSYNC.RECONVERGENT B6 ;  /* 0x0000000000067941 */ /* 0x000fea0003800200 */
.L_x_243:
[----:B------:R-:W2:Y:S02]  /*3840*/  LDCU UR4, c[0x0][0x384] ;  /* 0x00007080ff0477ac */ /* 0x000ea40008000800 */
[----:B--2---:R-:W-:-:S05]  /*3850*/  MOV R0, UR4 ;  /* 0x0000000400007c02 */ /* 0x004fca0008000f00 */
[----:B0-----:R-:W-:-:S05]  /*3860*/  IMAD.SHL.U32 R3, R0, 0x80, RZ ;  /* 0x0000008000037824 */ /* 0x001fca00078e00ff */
[----:B------:R-:W-:-:S07]  /*3870*/  LOP3.LUT R3, R3, 0xffffff00, RZ, 0xc0, !PT ;  /* 0xffffff0003037812 */ /* 0x000fce00078ec0ff */
.L_x_242:
[----:B------:R-:W-:-:S04]  /*3880*/  LOP3.LUT R0, R0, 0x1, RZ, 0xc0, !PT ;  /* 0x0000000100007812 */ /* 0x000fc800078ec0ff */
[----:B------:R-:W-:-:S13]  /*3890*/  ISETP.NE.U32.AND P0, PT, R0, 0x1, PT ;  /* 0x000000010000780c */ /* 0x000fda0003f05070 */
[----:B------:R-:W-:Y:S05]  /*38a0*/  @P0 EXIT ;  /* 0x000000000000094d */ /* 0x000fea0003800000 */
[----:B------:R-:W-:-:S05]  /*38b0*/  IMAD.IADD R2, R2, 0x1, R3 ;  /* 0x0000000102027824 */ /* 0x000fca00078e0203 */
[----:B------:R-:W-:-:S13]  /*38c0*/  ISETP.GE.AND P0, PT, R2, UR44, PT ;  /* 0x0000002c02007c0c */ /* 0x000fda000bf06270 */
[----:B------:R-:W-:Y:S05]  /*38d0*/  @P0 EXIT ;  /* 0x000000000000094d */ /* 0x000fea0003800000 */
[----:B------:R-:W-:Y:S01]  /*38e0*/  IMAD.MOV.U32 R13, RZ, RZ, 0x2 ;  /* 0x00000002ff0d7424 */ /* 0x000fe200078e00ff */
[----:B-1----:R-:W0:Y:S03]  /*38f0*/  LDC.64 R4, c[0x0][0x388] ;  /* 0x0000e200ff047b82 */ /* 0x002e260000000a00 */
        /* <DEDUP_REMOVED lines=15> */
.L_x_290:
[----:B------:R-:W0:Y:S02]  /*39f0*/  MUFU.RCP R0, R5 ;  /* 0x0000000500007308 */ /* 0x000e240000001000 */
[----:B0-----:R-:W-:-:S04]  /*3a00*/  FFMA R3, R5, R0, -1 ;  /* 0xbf80000005037423 */ /* 0x001fc80000000000 */
[----:B------:R-:W-:-:S04]  /*3a10*/  FADD.FTZ R3, -R3, -RZ ;  /* 0x800000ff03037221 */ /* 0x000fc80000010100 */
[----:B------:R-:W-:-:S07]  /*3a20*/  FFMA R0, R0, R3, R0 ;  /* 0x0000000300007223 */ /* 0x000fce0000000000 */
.L_x_291:
[----:B------:R-:W-:Y:S05]  /*3a30*/  BSYNC.RECONVERGENT B0 ;  /* 0x0000000000007941 */ /* 0x000fea0003800200 */
.L_x_289:
        /* <DEDUP_REMOVED lines=13> */
.L_x_293:
[----:B------:R-:W-:Y:S05]  /*3b10*/  BSYNC.RECONVERGENT B0 ;  /* 0x0000000000007941 */ /* 0x000fea0003800200 */
.L_x_292:
        /* <DEDUP_REMOVED lines=8> */
[----:B------:R-:W-:Y:S02]  /*3ba0*/  MOV R7, UR43 ;  /* 0x0000002b00077c02 */ /* 0x000fe40008000f00 */
[----:B------:R-:W4:Y:S01]  /*3bb0*/  F2I.TRUNC.NTZ R16, R16 ;  /* 0x0000001000107305 */ /* 0x000f22000020f100 */
[----:B0-----:R2:W-:Y:S01]  /*3bc0*/  STL.64 [R1+0x8], R10 ;  /* 0x0000080a01007387 */ /* 0x0015e20000100a00 */
[----:B-1----:R-:W-:-:S02]  /*3bd0*/  IMAD.U32 R4, RZ, RZ, UR4 ;  /* 0x00000004ff047e24 */ /* 0x002fc4000f8e00ff */
[----:B------:R-:W-:-:S07]  /*3be0*/  IMAD.U32 R5, RZ, RZ, UR5 ;  /* 0x00000005ff057e24 */ /* 0x000fce000f8e00ff */
[----:B------:R-:W-:-:S07]  /*3bf0*/  LEPC R20, `(.L_x_294) ;  /* 0x000000001014794e */ /* 0x000fce0000000000 */
[----:B--234-:R-:W-:Y:S05]  /*3c00*/  CALL.ABS.NOINC R12 ;  /* 0x000000000c007343 */ /* 0x01cfea0003c00000 */
.L_x_294:
        /* <DEDUP_REMOVED lines=26> */
.L_x_302:
[----:B------:R-:W-:Y:S05]  /*3db0*/  BRA `(.L_x_300) ;  /* 0x00000000000c7947 */ /* 0x000fea0003800000 */
.L_x_301:
[----:B------:R-:W-:Y:S01]  /*3dc0*/  IADD3 R18, PT, PT, R16, -0x3fc, RZ ;  /* 0xfffffc0410127810 */ /* 0x000fe20007ffe0ff */
[----:B------:R-:W-:Y:S06]  /*3dd0*/  BRA `(.L_x_300) ;  /* 0x0000000000047947 */ /* 0x000fec0003800000 */
.L_x_299:
[----:B------:R-:W-:-:S07]  /*3de0*/  IADD3 R18, PT, PT, -R16, 0xff, RZ ;  /* 0x000000ff10127810 */ /* 0x000fce0007ffe1ff */
.L_x_300:
[----:B------:R-:W-:Y:S05]  /*3df0*/  BSYNC.RECONVERGENT B8 ;  /* 0x0000000000087941 */ /* 0x000fea0003800200 */
.L_x_298:
[----:B------:R-:W-:Y:S05]  /*3e00*/  BRA `(.L_x_303) ;  /* 0x0000000000187947 */ /* 0x000fea0003800000 */
.L_x_297:
[----:B------:R-:W-:Y:S01]  /*3e10*/  ISETP.GE.U32.AND P0, PT, R16, 0x100, PT ;  /* 0x000001001000780c */ /* 0x000fe20003f06070 */
[----:B------:R-:W-:Y:S02]  /*3e20*/  IMAD.MOV.U32 R18, RZ, RZ, 0xff ;  /* 0x000000ffff127424 */ /* 0x000fe400078e00ff */
[--C-:B------:R-:W-:Y:S02]  /*3e30*/  IMAD.MOV.U32 R17, RZ, RZ, R16.reuse ;  /* 0x000000ffff117224 */ /* 0x100fe400078e0010 */
[----:B------:R-:W-:-:S08]  /*3e40*/  IMAD.MOV.U32 R0, RZ, RZ, R16 ;  /* 0x000000ffff007224 */ /* 0x000fd000078e0010 */
[----:B------:R-:W-:Y:S05]  /*3e50*/  @!P0 BREAK.RELIABLE B7 ;  /* 0x0000000000078942 */ /* 0x000fea0003800100 */
[----:B------:R-:W-:Y:S05]  /*3e60*/  @!P0 BRA `(.L_x_304) ;  /* 0x0000000000d48947 */ /* 0x000fea0003800000 */
.L_x_303:
[----:B------:R-:W-:Y:S02]  /*3e70*/  VIADD R0, R16, 0xffffff00 ;  /* 0xffffff0010007836 */ /* 0x000fe40000000000 */
[----:B------:R-:W-:-:S03]  /*3e80*/  HFMA2 R17, -RZ, RZ, 0, 1.5199184417724609375e-05 ;  /* 0x000000ffff117431 */ /* 0x000fc600000001ff */
[----:B------:R-:W-:Y:S01]  /*3e90*/  ISETP.GE.U32.AND P0, PT, R0, 0xff, PT ;  /* 0x000000ff0000780c */ /* 0x000fe20003f06070 */
[----:B------:R-:W-:-:S12]  /*3ea0*/  IMAD.MOV.U32 R0, RZ, RZ, R16 ;  /* 0x000000ffff007224 */ /* 0x000fd800078e0010 */
[----:B------:R-:W-:Y:S05]  /*3eb0*/  @!P0 BREAK.RELIABLE B7 ;  /* 0x0000000000078942 */ /* 0x000fea0003800100 */
[----:B------:R-:W-:Y:S05]  /*3ec0*/  @!P0 BRA `(.L_x_304) ;  /* 0x0000000000bc8947 */ /* 0x000fea0003800000 */
[----:B------:R-:W-:Y:S05]  /*3ed0*/  BSYNC.RELIABLE B7 ;  /* 0x0000000000077941 */ /* 0x000fea0003800100 */
.L_x_296:
        /* <DEDUP_REMOVED lines=18> */
.L_x_308:
[----:B------:R-:W-:-:S07]  /*4000*/  IMAD.MOV.U32 R17, RZ, RZ, 0x32 ;  /* 0x00000032ff117424 */ /* 0x000fce00078e00ff */
.L_x_307:
[----:B------:R-:W-:Y:S05]  /*4010*/  BSYNC.RECONVERGENT B8 ;  /* 0x0000000000087941 */ /* 0x000fea0003800200 */
.L_x_306:
        /* <DEDUP_REMOVED lines=18> */
.L_x_311:
[----:B------:R-:W-:Y:S01]  /*4140*/  IMAD.MOV.U32 R0, RZ, RZ, 0x32 ;  /* 0x00000032ff007424 */ /* 0x000fe200078e00ff */
[----:B------:R-:W-:Y:S06]  /*4150*/  BRA `(.L_x_304) ;  /* 0x0000000000187947 */ /* 0x000fec0003800000 */
.L_x_310:
[----:B------:R-:W-:Y:S01]  /*4160*/  IADD3 R0, PT, PT, -R16, 0x5f9, RZ ;  /* 0x000005f910007810 */ /* 0x000fe20007ffe1ff */
[----:B------:R-:W-:Y:S06]  /*4170*/  BRA `(.L_x_304) ;  /* 0x0000000000107947 */ /* 0x000fec0003800000 */
.L_x_309:
[----:B------:R-:W-:Y:S01]  /*4180*/  IADD3 R0, PT, PT, -R16, 0x2fd, RZ ;  /* 0x000002fd10007810 */ /* 0x000fe20007ffe1ff */
[----:B------:R-:W-:Y:S06]  /*4190*/  BRA `(.L_x_304) ;  /* 0x0000000000087947 */ /* 0x000fec0003800000 */
.L_x_305:
[----:B------:R-:W-:Y:S01]  /*41a0*/  IADD3 R17, PT, PT, -R16, 0x2fd, RZ ;  /* 0x000002fd10117810 */ /* 0x000fe20007ffe1ff */
[----:B------:R-:W-:-:S07]  /*41b0*/  IMAD.MOV.U32 R0, RZ, RZ, R16 ;  /* 0x000000ffff007224 */ /* 0x000fce00078e0010 */
.L_x_304:
[----:B------:R-:W-:Y:S05]  /*41c0*/  BSYNC.RECONVERGENT B6 ;  /* 0x0000000000067941 */ /* 0x000fea0003800200 */
.L_x_295:
        /* <DEDUP_REMOVED lines=9> */
        .weak           $__internal_2_$__cuda_sm20_rcp_rn_f32_slowpath
        .type           $__internal_2_$__cuda_sm20_rcp_rn_f32_slowpath,@function
        .size           $__internal_2_$__cuda_sm20_rcp_rn_f32_slowpath,($__internal_3_$__cuda_sm3x_div_rn_noftz_f32_slowpath - $__internal_2_$__cuda_sm20_rcp_rn_f32_slowpath)
$__internal_2_$__cuda_sm20_rcp_rn_f32_slowpath:
[----:B------:R-:W-:Y:S01]  /*4260*/  IMAD.SHL.U32 R5, R0, 0x2, RZ ;  /* 0x0000000200057824 */ /* 0x000fe200078e00ff */
[----:B------:R-:W-:Y:S04]  /*4270*/  BSSY.RECONVERGENT B1, `(.L_x_312) ;  /* 0x0000030000017945 */ /* 0x000fe80003800200 */
[----:B------:R-:W-:-:S04]  /*4280*/  SHF.R.U32.HI R5, RZ, 0x18, R5 ;  /* 0x00000018ff057819 */ /* 0x000fc80000011605 */
[----:B------:R-:W-:-:S13]  /*4290*/  ISETP.NE.U32.AND P0, PT, R5, RZ, PT ;  /* 0x000000ff0500720c */ /* 0x000fda0003f05070 */
[----:B------:R-:W-:Y:S05]  /*42a0*/  @P0 BRA `(.L_x_313) ;  /* 0x0000000000280947 */ /* 0x000fea0003800000 */
[----:B------:R-:W-:-:S05]  /*42b0*/  IMAD.SHL.U32 R3, R0, 0x2, RZ ;  /* 0x0000000200037824 */ /* 0x000fca00078e00ff */
[----:B------:R-:W-:-:S13]  /*42c0*/  ISETP.NE.AND P0, PT, R3, RZ, PT ;  /* 0x000000ff0300720c */ /* 0x000fda0003f05270 */
[----:B------:R-:W-:Y:S02]  /*42d0*/  @P0 FFMA R3, R0, 1.84467440737095516160e+19, RZ ;  /* 0x5f80000000030823 */ /* 0x000fe400000000ff */
[----:B------:R-:W-:Y:S08]  /*42e0*/  @!P0 MUFU.RCP R0, R0 ;  /* 0x0000000000008308 */ /* 0x000ff00000001000 */
[----:B------:R-:W0:Y:S02]  /*42f0*/  @P0 MUFU.RCP R6, R3 ;  /* 0x0000000300060308 */ /* 0x000e240000001000 */
[----:B0-----:R-:W-:-:S04]  /*4300*/  @P0 FFMA R5, R3, R6, -1 ;  /* 0xbf80000003050423 */ /* 0x001fc80000000006 */
[----:B------:R-:W-:-:S04]  /*4310*/  @P0 FADD.FTZ R5, -R5, -RZ ;  /* 0x800000ff05050221 */ /* 0x000fc80000010100 */
[----:B------:R-:W-:-:S04]  /*4320*/  @P0 FFMA R6, R6, R5, R6 ;  /* 0x0000000506060223 */ /* 0x000fc80000000006 */
[----:B------:R-:W-:Y:S01]  /*4330*/  @P0 FFMA R0, R6, 1.84467440737095516160e+19, RZ ;  /* 0x5f80000006000823 */ /* 0x000fe200000000ff */
[----:B------:R-:W-:Y:S06]  /*4340*/  BRA `(.L_x_314) ;  /* 0x0000000000887947 */ /* 0x000fec0003800000 */
.L_x_313:
        /* <DEDUP_REMOVED lines=18> */
[----:B------:R-:W-:-:S02]  /*4470*/  IADD3 R3, PT, PT, -R3, RZ, RZ ;  /* 0x000000ff03037210 */ /* 0x000fc40007ffe1ff */
[-C--:B------:R-:W-:Y:S02]  /*4480*/  SHF.R.U32.HI R7, RZ, R6.reuse, R7 ;  /* 0x00000006ff077219 */ /* 0x080fe40000011607 */
[--C-:B------:R-:W-:Y:S02]  /*4490*/  LOP3.LUT P1, RZ, R3, R6, R8.reuse, 0xf8, !PT ;  /* 0x0000000603ff7212 */ /* 0x100fe4000782f808 */
[C---:B------:R-:W-:Y:S02]  /*44a0*/  LOP3.LUT P0, RZ, R7.reuse, 0x1, RZ, 0xc0, !PT ;  /* 0x0000000107ff7812 */ /* 0x040fe4000780c0ff */
[----:B------:R-:W-:Y:S02]  /*44b0*/  LOP3.LUT P2, RZ, R7, 0x2, RZ, 0xc0, !PT ;  /* 0x0000000207ff7812 */ /* 0x000fe4000784c0ff */
[----:B------:R-:W-:Y:S02]  /*44c0*/  SHF.R.U32.HI R5, RZ, R5, R8 ;  /* 0x00000005ff057219 */ /* 0x000fe40000011608 */
[----:B------:R-:W-:-:S02]  /*44d0*/  PLOP3.LUT P0, PT, P0, P1, P2, 0xe0, 0x0 ;  /* 0x000000000000781c */ /* 0x000fc40000703c20 */
[----:B------:R-:W-:Y:S02]  /*44e0*/  LOP3.LUT P1, RZ, R0, 0x7fffff, RZ, 0xc0, !PT ;  /* 0x007fffff00ff7812 */ /* 0x000fe4000782c0ff */
[----:B------:R-:W-:-:S05]  /*44f0*/  SEL R3, RZ, 0x1, !P0 ;  /* 0x00000001ff037807 */ /* 0x000fca0004000000 */
[----:B------:R-:W-:-:S05]  /*4500*/  IMAD.MOV R3, RZ, RZ, -R3 ;  /* 0x000000ffff037224 */ /* 0x000fca00078e0a03 */
[----:B------:R-:W-:-:S13]  /*4510*/  ISETP.GE.AND P0, PT, R3, RZ, PT ;  /* 0x000000ff0300720c */ /* 0x000fda0003f06270 */
[----:B------:R-:W-:-:S04]  /*4520*/  @!P0 VIADD R5, R5, 0x1 ;  /* 0x0000000105058836 */ /* 0x000fc80000000000 */
[----:B------:R-:W-:-:S05]  /*4530*/  @!P1 IMAD.SHL.U32 R5, R5, 0x2, RZ ;  /* 0x0000000205059824 */ /* 0x000fca00078e00ff */
[----:B------:R-:W-:Y:S01]  /*4540*/  LOP3.LUT R0, R5, 0x80000000, R0, 0xf8, !PT ;  /* 0x8000000005007812 */ /* 0x000fe200078ef800 */
[----:B------:R-:W-:Y:S06]  /*4550*/  BRA `(.L_x_314) ;  /* 0x0000000000047947 */ /* 0x000fec0003800000 */
.L_x_315:
[----:B------:R-:W0:Y:S02]  /*4560*/  MUFU.RCP R0, R0 ;  /* 0x0000000000007308 */ /* 0x000e240000001000 */
.L_x_314:
[----:B------:R-:W-:Y:S05]  /*4570*/  BSYNC.RECONVERGENT B1 ;  /* 0x0000000000017941 */ /* 0x000fea0003800200 */
.L_x_312:
[----:B------:R-:W-:-:S04]  /*4580*/  MOV R5, 0x0 ;  /* 0x0000000000057802 */ /* 0x000fc80000000f00 */
[----:B0-----:R-:W-:Y:S05]  /*4590*/  RET.REL.NODEC R4 `(_ZN3cub18CUB_300001_SM_10006detail9transform16transform_kernelINS2_10policy_hubILb1EN4cuda3std3__45tupleIJN6thrust24THRUST_300001_SM_1000_NS6detail15normal_iteratorINSA_10device_ptrIsEEEEEEEE10policy1000Ei16colorize_functorNSC_INSD_IiEEEEJPsEEEvT0_iT1_T2_DpNS2_10kernel_argIT3_EE) ;  /* 0xffffffb804987950 */ /* 0x001fea0003c3ffff */
        .weak           $__internal_3_$__cuda_sm3x_div_rn_noftz_f32_slowpath
        .type           $__internal_3_$__cuda_sm3x_div_rn_noftz_f32_slowpath,@function
        .size           $__internal_3_$__cuda_sm3x_div_rn_noftz_f32_slowpath,(.L_x_336 - $__internal_3_$__cuda_sm3x_div_rn_noftz_f32_slowpath)
$__internal_3_$__cuda_sm3x_div_rn_noftz_f32_slowpath:
[----:B------:R-:W-:Y:S01]  /*45a0*/  SHF.R.U32.HI R3, RZ, 0x17, R0 ;  /* 0x00000017ff037819 */ /* 0x000fe20000011600 */
[----:B------:R-:W-:Y:S01]  /*45b0*/  BSSY.RECONVERGENT B1, `(.L_x_316) ;  /* 0x0000064000017945 */ /* 0x000fe20003800200 */
[----:B------:R-:W-:Y:S02]  /*45c0*/  SHF.R.U32.HI R6, RZ, 0x17, R11 ;  /* 0x00000017ff067819 */ /* 0x000fe4000001160b */
[----:B------:R-:W-:Y:S02]  /*45d0*/  LOP3.LUT R3, R3, 0xff, RZ, 0xc0, !PT ;  /* 0x000000ff03037812 */ /* 0x000fe400078ec0ff */
[----:B------:R-:W-:-:S03]  /*45e0*/  LOP3.LUT R6, R6, 0xff, RZ, 0xc0, !PT ;  /* 0x000000ff06067812 */ /* 0x000fc600078ec0ff */
[----:B------:R-:W-:Y:S02]  /*45f0*/  VIADD R5, R3, 0xffffffff ;  /* 0xffffffff03057836 */ /* 0x000fe40000000000 */
[----:B------:R-:W-:-:S03]  /*4600*/  VIADD R7, R6, 0xffffffff ;  /* 0xffffffff06077836 */ /* 0x000fc60000000000 */
        /* <DEDUP_REMOVED lines=20> */
[----:B------:R-:W-:-:S05]  /*4750*/  VIADD R5, R6, 0xffffffff ;  /* 0xffffffff06057836 */ /* 0x000fca0000000000 */
[----:B------:R-:W-:Y:S02]  /*4760*/  ISETP.GE.AND P0, PT, R5, RZ, PT ;  /* 0x000000ff0500720c */ /* 0x000fe40003f06270 */
[----:B------:R-:W-:-:S04]  /*4770*/  IADD3 R5, PT, PT, R3, -0x1, RZ ;  /* 0xffffffff03057810 */ /* 0x000fc80007ffe0ff */
[----:B------:R-:W-:-:S07]  /*4780*/  ISETP.GE.AND P1, PT, R5, RZ, PT ;  /* 0x000000ff0500720c */ /* 0x000fce0003f26270 */
[----:B------:R-:W-:Y:S02]  /*4790*/  @P0 IMAD.MOV.U32 R5, RZ, RZ, RZ ;  /* 0x000000ffff050224 */ /* 0x000fe400078e00ff */
[----:B------:R-:W-:Y:S01]  /*47a0*/  @!P0 FFMA R11, R11, 1.84467440737095516160e+19, RZ ;  /* 0x5f8000000b0b8823 */ /* 0x000fe200000000ff */
[----:B------:R-:W-:-:S03]  /*47b0*/  @!P0 IMAD.MOV.U32 R5, RZ, RZ, -0x40 ;  /* 0xffffffc0ff058424 */ /* 0x000fc600078e00ff */
[----:B------:R-:W-:Y:S01]  /*47c0*/  @!P1 FFMA R0, R0, 1.84467440737095516160e+19, RZ ;  /* 0x5f80000000009823 */ /* 0x000fe200000000ff */
[----:B------:R-:W-:-:S07]  /*47d0*/  @!P1 VIADD R5, R5, 0x40 ;  /* 0x0000004005059836 */ /* 0x000fce0000000000 */
.L_x_317:
[----:B------:R-:W-:Y:S01]  /*47e0*/  LEA R13, R3, 0xc0800000, 0x17 ;  /* 0xc0800000030d7811 */ /* 0x000fe200078eb8ff */
[----:B------:R-:W-:Y:S01]  /*47f0*/  BSSY.RECONVERGENT B2, `(.L_x_322) ;  /* 0x0000036000027945 */ /* 0x000fe20003800200 */
[----:B------:R-:W-:-:S03]  /*4800*/  IADD3 R6, PT, PT, R6, -0x7f, RZ ;  /* 0xffffff8106067810 */ /* 0x000fc60007ffe0ff */
[----:B------:R-:W-:Y:S02]  /*4810*/  IMAD.IADD R13, R0, 0x1, -R13 ;  /* 0x00000001000d7824 */ /* 0x000fe400078e0a0d */
[C---:B------:R-:W-:Y:S01]  /*4820*/  IMAD R0, R6.reuse, -0x800000, R11 ;  /* 0xff80000006007824 */ /* 0x040fe200078e020b */
[----:B------:R-:W-:Y:S01]  /*4830*/  IADD3 R6, PT, PT, R6, 0x7f, -R3 ;  /* 0x0000007f06067810 */ /* 0x000fe20007ffe803 */
[----:B------:R-:W0:Y:S01]  /*4840*/  MUFU.RCP R8, R13 ;  /* 0x0000000d00087308 */ /* 0x000e220000001000 */
[----:B------:R-:W-:-:S03]  /*4850*/  FADD.FTZ R7, -R13, -RZ ;  /* 0x800000ff0d077221 */ /* 0x000fc60000010100 */
[----:B------:R-:W-:Y:S02]  /*4860*/  IMAD.IADD R5, R6, 0x1, R5 ;  /* 0x0000000106057824 */ /* 0x000fe400078e0205 */
        /* <DEDUP_REMOVED lines=23> */
[C---:B------:R-:W-:Y:S01]  /*49e0*/  VIADD R7, R3.reuse, 0x20 ;  /* 0x0000002003077836 */ /* 0x040fe20000000000 */
[----:B------:R-:W-:Y:S02]  /*49f0*/  ISETP.NE.AND P2, PT, R3, RZ, PT ;  /* 0x000000ff0300720c */ /* 0x000fe40003f45270 */
[----:B------:R-:W-:Y:S02]  /*4a00*/  LOP3.LUT R5, R5, 0x7fffff, RZ, 0xc0, !PT ;  /* 0x007fffff05057812 */ /* 0x000fe400078ec0ff */
[----:B------:R-:W-:Y:S02]  /*4a10*/  ISETP.NE.AND P1, PT, R3, RZ, PT ;  /* 0x000000ff0300720c */ /* 0x000fe40003f25270 */
[----:B------:R-:W-:-:S02]  /*4a20*/  LOP3.LUT R8, R5, 0x800000, RZ, 0xfc, !PT ;  /* 0x0080000005087812 */ /* 0x000fc400078efcff */
[----:B------:R-:W-:Y:S02]  /*4a30*/  IADD3 R3, PT, PT, -R3, RZ, RZ ;  /* 0x000000ff03037210 */ /* 0x000fe40007ffe1ff */
[----:B------:R-:W-:Y:S02]  /*4a40*/  SHF.L.U32 R7, R8, R7, RZ ;  /* 0x0000000708077219 */ /* 0x000fe400000006ff */
[----:B------:R-:W-:Y:S02]  /*4a50*/  FSETP.NEU.FTZ.AND P0, PT, R6, R9, PT ;  /* 0x000000090600720b */ /* 0x000fe40003f1d000 */
[----:B------:R-:W-:Y:S02]  /*4a60*/  SEL R3, R3, RZ, P2 ;  /* 0x000000ff03037207 */ /* 0x000fe40001000000 */
[----:B------:R-:W-:Y:S02]  /*4a70*/  ISETP.NE.AND P1, PT, R7, RZ, P1 ;  /* 0x000000ff0700720c */ /* 0x000fe40000f25270 */
[----:B------:R-:W-:-:S02]  /*4a80*/  SHF.R.U32.HI R8, RZ, R3, R8 ;  /* 0x00000003ff087219 */ /* 0x000fc40000011608 */
[----:B------:R-:W-:Y:S02]  /*4a90*/  PLOP3.LUT P0, PT, P0, P1, PT, 0xf8, 0x8f ;  /* 0x00000000008f781c */ /* 0x000fe40000703f70 */
[----:B------:R-:W-:Y:S02]  /*4aa0*/  SHF.R.U32.HI R3, RZ, 0x1, R8 ;  /* 0x00000001ff037819 */ /* 0x000fe40000011608 */
[----:B------:R-:W-:-:S04]  /*4ab0*/  SEL R6, RZ, 0x1, !P0 ;  /* 0x00000001ff067807 */ /* 0x000fc80004000000 */
[----:B------:R-:W-:-:S04]  /*4ac0*/  LOP3.LUT R5, R6, 0x1, R3, 0xf8, !PT ;  /* 0x0000000106057812 */ /* 0x000fc800078ef803 */
[----:B------:R-:W-:-:S05]  /*4ad0*/  LOP3.LUT R8, R5, R8, RZ, 0xc0, !PT ;  /* 0x0000000805087212 */ /* 0x000fca00078ec0ff */
[----:B------:R-:W-:-:S05]  /*4ae0*/  IMAD.IADD R3, R3, 0x1, R8 ;  /* 0x0000000103037824 */ /* 0x000fca00078e0208 */
[----:B------:R-:W-:Y:S01]  /*4af0*/  LOP3.LUT R0, R3, R0, RZ, 0xfc, !PT ;  /* 0x0000000003007212 */ /* 0x000fe200078efcff */
[----:B------:R-:W-:Y:S06]  /*4b00*/  BRA `(.L_x_325) ;  /* 0x0000000000107947 */ /* 0x000fec0003800000 */
.L_x_324:
[----:B------:R-:W-:-:S04]  /*4b10*/  LOP3.LUT R0, R0, 0x80000000, RZ, 0xc0, !PT ;  /* 0x8000000000007812 */ /* 0x000fc800078ec0ff */
[----:B------:R-:W-:Y:S01]  /*4b20*/  LOP3.LUT R0, R0, 0x7f800000, RZ, 0xfc, !PT ;  /* 0x7f80000000007812 */ /* 0x000fe200078efcff */
[----:B------:R-:W-:Y:S06]  /*4b30*/  BRA `(.L_x_325) ;  /* 0x0000000000047947 */ /* 0x000fec0003800000 */
.L_x_323:
[----:B------:R-:W-:-:S07]  /*4b40*/  IMAD R0, R5, 0x800000, R0 ;  /* 0x0080000005007824 */ /* 0x000fce00078e0200 */
.L_x_325:
[----:B------:R-:W-:Y:S05]  /*4b50*/  BSYNC.RECONVERGENT B2 ;  /* 0x0000000000027941 */ /* 0x000fea0003800200 */
.L_x_322:
[----:B------:R-:W-:Y:S05]  /*4b60*/  BRA `(.L_x_326) ;  /* 0x0000000000207947 */ /* 0x000fea0003800000 */
.L_x_321:
[----:B------:R-:W-:-:S04]  /*4b70*/  LOP3.LUT R0, R0, 0x80000000, R11, 0x48, !PT ;  /* 0x8000000000007812 */ /* 0x000fc800078e480b */
[----:B------:R-:W-:Y:S01]  /*4b80*/  LOP3.LUT R0, R0, 0x7f800000, RZ, 0xfc, !PT ;  /* 0x7f80000000007812 */ /* 0x000fe200078efcff */
[----:B------:R-:W-:Y:S06]  /*4b90*/  BRA `(.L_x_326) ;  /* 0x0000000000147947 */ /* 0x000fec0003800000 */
.L_x_320:
[----:B------:R-:W-:Y:S01]  /*4ba0*/  LOP3.LUT R0, R0, 0x80000000, R11, 0x48, !PT ;  /* 0x8000000000007812 */ /* 0x000fe200078e480b */
[----:B------:R-:W-:Y:S06]  /*4bb0*/  BRA `(.L_x_326) ;  /* 0x00000000000c7947 */ /* 0x000fec0003800000 */
.L_x_319:
[----:B------:R-:W0:Y:S01]  /*4bc0*/  MUFU.RSQ R0, -QNAN ;  /* 0xffc0000000007908 */ /* 0x000e220000001400 */
[----:B------:R-:W-:Y:S05]  /*4bd0*/  BRA `(.L_x_326) ;  /* 0x0000000000047947 */ /* 0x000fea0003800000 */
.L_x_318:
[----:B------:R-:W-:-:S07]  /*4be0*/  FADD.FTZ R0, R11, R0 ;  /* 0x000000000b007221 */ /* 0x000fce0000010000 */
.L_x_326:
[----:B------:R-:W-:Y:S05]  /*4bf0*/  BSYNC.RECONVERGENT B1 ;  /* 0x0000000000017941 */ /* 0x000fea0003800200 */
.L_x_316:
[----:B------:R-:W-:-:S04]  /*4c00*/  IMAD.MOV.U32 R5, RZ, RZ, 0x0 ;  /* 0x00000000ff057424 */ /* 0x000fc800078e00ff */
[----:B0-----:R-:W-:Y:S05]  /*4c10*/  RET.REL.NODEC R4 `(_ZN3cub18CUB_300001_SM_10006detail9transform16transform_kernelINS2_10policy_hubILb1EN4cuda3std3__45tupleIJN6thrust24THRUST_300001_SM_1000_NS6detail15normal_iteratorINSA_10device_ptrIsEEEEEEEE10policy1000Ei16colorize_functorNSC_INSD_IiEEEEJPsEEEvT0_iT1_T2_DpNS2_10kernel_argIT3_EE) ;  /* 0xffffffb004f87950 */ /* 0x001fea0003c3ffff */
.L_x_327:
        /* <DEDUP_REMOVED lines=14> */
.L_x_336:


//--------------------- .text._ZN3cub18CUB_300001_SM_10006detail8for_each13static_kernelINS2_12policy_hub_t12policy_500_tEmN6thrust24THRUST_300001_SM_1000_NS8cuda_cub20__uninitialized_fill7functorINS7_10device_ptrIiEEiEEEEvT0_T1_ --------------------------
	.section	.text._ZN3cub18CUB_300001_SM_10006detail8for_each13static_kernelINS2_12policy_hub_t12policy_500_tEmN6thrust24THRUST_300001_SM_1000_NS8cuda_cub20__uninitialized_fill7functorINS7_10device_ptrIiEEiEEEEvT0_T1_,"ax",@progbits
	.align	128
        .global         _ZN3cub18CUB_300001_SM_10006detail8for_each13static_kernelINS2_12policy_hub_t12policy_500_tEmN6thrust24THRUST_300001_SM_1000_NS8cuda_cub20__uninitialized_fill7functorINS7_10device_ptrIiEEiEEEEvT0_T1_
        .type           _ZN3cub18CUB_300001_SM_10006detail8for_each13static_kernelINS2_12policy_hub_t12policy_500_tEmN6thrust24THRUST_300001_SM_1000_NS8cuda_cub20__uninitialized_fill7functorINS7_10device_ptrIiEEiEEEEvT0_T1_,@function
        .size           _ZN3cub18CUB_300001_SM_10006detail8for_each13static_kernelINS2_12policy_hub_t12policy_500_tEmN6thrust24THRUST_300001_SM_1000_NS8cuda_cub20__uninitialized_fill7functorINS7_10device_ptrIiEEiEEEEvT0_T1_,(.L_x_339 - _ZN3cub18CUB_300001_SM_10006detail8for_each13static_kernelINS2_12policy_hub_t12policy_500_tEmN6thrust24THRUST_300001_SM_1000_NS8cuda_cub20__uninitialized_fill7functorINS7_10device_ptrIiEEiEEEEvT0_T1_)
        .other          _ZN3cub18CUB_300001_SM_10006detail8for_each13static_kernelINS2_12policy_hub_t12policy_500_tEmN6thrust24THRUST_300001_SM_1000_NS8cuda_cub20__uninitialized_fill7functorINS7_10device_ptrIiEEiEEEEvT0_T1_,@"STO_CUDA_ENTRY STV_DEFAULT"
_ZN3cub18CUB_300001_SM_10006detail8for_each13static_kernelINS2_12policy_hub_t12policy_500_tEmN6thrust24THRUST_300001_SM_1000_NS8cuda_cub20__uninitialized_fill7functorINS7_10device_ptrIiEEiEEEEvT0_T1_:
.text._ZN3cub18CUB_300001_SM_10006detail8for_each13static_kernelINS2_12policy_hub_t12policy_500_tEmN6thrust24THRUST_300001_SM_1000_NS8cuda_cub20__uninitialized_fill7functorINS7_10device_ptrIiEEiEEEEvT0_T1_:
[----:B------:R-:W-:Y:S08]  /*0000*/  LDC R1, c[0x0][0x37c] ;  /* 0x0000df00ff017b82 */ /* 0x000ff00000000800 */
[----:B------:R-:W0:Y:S01]  /*0010*/  S2UR UR4, SR_CTAID.X ;  /* 0x00000000000479c3 */ /* 0x000e220000002500 */
[----:B------:R-:W1:Y:S01]  /*0020*/  LDCU.64 UR6, c[0x0][0x380] ;  /* 0x00007000ff0677ac */ /* 0x000e620008000a00 */
[----:B------:R-:W2:Y:S01]  /*0030*/  LDCU.64 UR8, c[0x0][0x358] ;  /* 0x00006b00ff0877ac */ /* 0x000ea20008000a00 */
[----:B0-----:R-:W-:-:S04]  /*0040*/  UIMAD.WIDE.U32 UR4, UR4, 0x200, URZ ;  /* 0x00000200040478a5 */ /* 0x001fc8000f8e00ff */
[----:B-1----:R-:W-:-:S04]  /*0050*/  UIADD3 UR6, UP0, UPT, -UR4, UR6, URZ ;  /* 0x0000000604067290 */ /* 0x002fc8000ff1e1ff */
[----:B------:R-:W-:Y:S02]  /*0060*/  UIADD3.X UR7, UPT, UPT, ~UR5, UR7, URZ, UP0, !UPT ;  /* 0x0000000705077290 */ /* 0x000fe400087fe5ff */
[----:B------:R-:W-:-:S04]  /*0070*/  UISETP.GE.U32.AND UP0, UPT, UR6, 0x200, UPT ;  /* 0x000002000600788c */ /* 0x000fc8000bf06070 */
[----:B------:R-:W-:-:S09]  /*0080*/  UISETP.GE.U32.AND.EX UP0, UPT, UR7, URZ, UPT, UP0 ;  /* 0x000000ff0700728c */ /* 0x000fd2000bf06100 */
[----:B--2---:R-:W-:Y:S05]  /*0090*/  BRA.U !UP0, `(.L_x_328) ;  /* 0x0000000108287547 */ /* 0x004fea000b800000 */
[----:B------:R-:W0:Y:S01]  /*00a0*/  S2R R0, SR_TID.X ;  /* 0x0000000000007919 */ /* 0x000e220000002100 */
[----:B------:R-:W1:Y:S01]  /*00b0*/  LDCU.64 UR6, c[0x0][0x388] ;  /* 0x00007100ff0677ac */ /* 0x000e620008000a00 */
[----:B------:R-:W2:Y:S01]  /*00c0*/  LDC R5, c[0x0][0x390] ;  /* 0x0000e400ff057b82 */ /* 0x000ea20000000800 */
[----:B0-----:R-:W-:-:S05]  /*00d0*/  IADD3 R0, P0, PT, R0, UR4, RZ ;  /* 0x0000000400007c10 */ /* 0x001fca000ff1e0ff */
[----:B------:R-:W-:Y:S01]  /*00e0*/  IMAD.X R3, RZ, RZ, UR5, P0 ;  /* 0x00000005ff037e24 */ /* 0x000fe200080e06ff */
[----:B-1----:R-:W-:-:S04]  /*00f0*/  LEA R2, P0, R0, UR6, 0x2 ;  /* 0x0000000600027c11 */ /* 0x002fc8000f8010ff */
[----:B------:R-:W-:-:S05]  /*0100*/  LEA.HI.X R3, R0, UR7, R3, 0x2, P0 ;  /* 0x0000000700037c11 */ /* 0x000fca00080f1403 */
[----:B--2---:R-:W-:Y:S04]  /*0110*/  STG.E desc[UR8][R2.64], R5 ;  /* 0x0000000502007986 */ /* 0x004fe8000c101908 */
[----:B------:R-:W-:Y:S01]  /*0120*/  STG.E desc[UR8][R2.64+0x400], R5 ;  /* 0x0004000502007986 */ /* 0x000fe2000c101908 */
[----:B------:R-:W-:Y:S05]  /*0130*/  EXIT ;  /* 0x000000000000794d */ /* 0x000fea0003800000 */
.L_x_328:
[----:B------:R-:W0:Y:S01]  /*0140*/  S2R R0, SR_TID.X ;  /* 0x0000000000007919 */ /* 0x000e220000002100 */
[----:B------:R-:W-:Y:S01]  /*0150*/  IMAD.U32 R2, RZ, RZ, UR7 ;  /* 0x00000007ff027e24 */ /* 0x000fe2000f8e00ff */
[----:B------:R-:W1:Y:S01]  /*0160*/  LDCU.64 UR10, c[0x0][0x388] ;  /* 0x00007100ff0a77ac */ /* 0x000e620008000a00 */
[----:B------:R-:W-:Y:S01]  /*0170*/  IMAD.U32 R4, RZ, RZ, UR7 ;  /* 0x00000007ff047e24 */ /* 0x000fe2000f8e00ff */
[----:B0-----:R-:W-:-:S04]  /*0180*/  ISETP.LT.U32.AND P0, PT, R0, UR6, PT ;  /* 0x0000000600007c0c */ /* 0x001fc8000bf01070 */
[----:B------:R-:W-:Y:S01]  /*0190*/  ISETP.GT.U32.AND.EX P0, PT, R2, RZ, PT, P0 ;  /* 0x000000ff0200720c */ /* 0x000fe20003f04100 */
[C---:B------:R-:W-:Y:S01]  /*01a0*/  VIADD R2, R0.reuse, 0x100 ;  /* 0x0000010000027836 */ /* 0x040fe20000000000 */
[----:B------:R-:W-:-:S04]  /*01b0*/  IADD3 R0, P2, PT, R0, UR4, RZ ;  /* 0x0000000400007c10 */ /* 0x000fc8000ff5e0ff */
[----:B------:R-:W-:Y:S01]  /*01c0*/  ISETP.LT.U32.AND P1, PT, R2, UR6, PT ;  /* 0x0000000602007c0c */ /* 0x000fe2000bf21070 */
[----:B------:R-:W-:Y:S01]  /*01d0*/  IMAD.X R3, RZ, RZ, UR5, P2 ;  /* 0x00000005ff037e24 */ /* 0x000fe200090e06ff */
[----:B-1----:R-:W-:Y:S02]  /*01e0*/  LEA R2, P2, R0, UR10, 0x2 ;  /* 0x0000000a00027c11 */ /* 0x002fe4000f8410ff */
[----:B------:R-:W-:Y:S02]  /*01f0*/  ISETP.GT.U32.AND.EX P1, PT, R4, RZ, PT, P1 ;  /* 0x000000ff0400720c */ /* 0x000fe40003f24110 */
[----:B------:R-:W-:Y:S01]  /*0200*/  LEA.HI.X R3, R0, UR11, R3, 0x2, P2 ;  /* 0x0000000b00037c11 */ /* 0x000fe200090f1403 */
[----:B------:R-:W0:Y:S04]  /*0210*/  @P0 LDC R5, c[0x0][0x390] ;  /* 0x0000e400ff050b82 */ /* 0x000e280000000800 */
[----:B0-----:R0:W-:Y:S06]  /*0220*/  @P0 STG.E desc[UR8][R2.64], R5 ;  /* 0x0000000502000986 */ /* 0x0011ec000c101908 */
[----:B------:R-:W-:Y:S05]  /*0230*/  @!P1 EXIT ;  /* 0x000000000000994d */ /* 0x000fea0003800000 */
[----:B0-----:R-:W0:Y:S02]  /*0240*/  LDC R5, c[0x0][0x390] ;  /* 0x0000e400ff057b82 */ /* 0x001e240000000800 */
[----:B0-----:R-:W-:Y:S01]  /*0250*/  STG.E desc[UR8][R2.64+0x400], R5 ;  /* 0x0004000502007986 */ /* 0x001fe2000c101908 */
[----:B------:R-:W-:Y:S05]  /*0260*/  EXIT ;  /* 0x000000000000794d */ /* 0x000fea0003800000 */
.L_x_329:
        /* <DEDUP_REMOVED lines=9> */
.L_x_339:


//--------------------- .text._ZN3cub18CUB_300001_SM_10006detail8for_each13static_kernelINS2_12policy_hub_t12policy_500_tEmN6thrust24THRUST_300001_SM_1000_NS8cuda_cub20__uninitialized_fill7functorINS7_10device_ptrIsEEsEEEEvT0_T1_ --------------------------
	.section	.text._ZN3cub18CUB_300001_SM_10006detail8for_each13static_kernelINS2_12policy_hub_t12policy_500_tEmN6thrust24THRUST_300001_SM_1000_NS8cuda_cub20__uninitialized_fill7functorINS7_10device_ptrIsEEsEEEEvT0_T1_,"ax",@progbits
	.align	128
        .global         _ZN3cub18CUB_300001_SM_10006detail8for_each13static_kernelINS2_12policy_hub_t12policy_500_tEmN6thrust24THRUST_300001_SM_1000_NS8cuda_cub20__uninitialized_fill7functorINS7_10device_ptrIsEEsEEEEvT0_T1_
        .type           _ZN3cub18CUB_300001_SM_10006detail8for_each13static_kernelINS2_12policy_hub_t12policy_500_tEmN6thrust24THRUST_300001_SM_1000_NS8cuda_cub20__uninitialized_fill7functorINS7_10device_ptrIsEEsEEEEvT0_T1_,@function
        .size           _ZN3cub18CUB_300001_SM_10006detail8for_each13static_kernelINS2_12policy_hub_t12policy_500_tEmN6thrust24THRUST_300001_SM_1000_NS8cuda_cub20__uninitialized_fill7functorINS7_10device_ptrIsEEsEEEEvT0_T1_,(.L_x_340 - _ZN3cub18CUB_300001_SM_10006detail8for_each13static_kernelINS2_12policy_hub_t12policy_500_tEmN6thrust24THRUST_300001_SM_1000_NS8cuda_cub20__uninitialized_fill7functorINS7_10device_ptrIsEEsEEEEvT0_T1_)
        .other          _ZN3cub18CUB_300001_SM_10006detail8for_each13static_kernelINS2_12policy_hub_t12policy_500_tEmN6thrust24THRUST_300001_SM_1000_NS8cuda_cub20__uninitialized_fill7functorINS7_10device_ptrIsEEsEEEEvT0_T1_,@"STO_CUDA_ENTRY STV_DEFAULT"
_ZN3cub18CUB_300001_SM_10006detail8for_each13static_kernelINS2_12policy_hub_t12policy_500_tEmN6thrust24THRUST_300001_SM_1000_NS8cuda_cub20__uninitialized_fill7functorINS7_10device_ptrIsEEsEEEEvT0_T1_:
.text._ZN3cub18CUB_300001_SM_10006detail8for_each13static_kernelINS2_12policy_hub_t12policy_500_tEmN6thrust24THRUST_300001_SM_1000_NS8cuda_cub20__uninitialized_fill7functorINS7_10device_ptrIsEEsEEEEvT0_T1_:
        /* <DEDUP_REMOVED lines=12> */
[----:B------:R-:W2:Y:S01]  /*00c0*/  LDC.U16 R5, c[0x0][0x390] ;  /* 0x0000e400ff057b82 */ /* 0x000ea20000000400 */
[----:B0-----:R-:W-:-:S05]  /*00d0*/  IADD3 R0, P0, PT, R0, UR4, RZ ;  /* 0x0000000400007c10 */ /* 0x001fca000ff1e0ff */
[----:B------:R-:W-:Y:S01]  /*00e0*/  IMAD.X R3, RZ, RZ, UR5, P0 ;  /* 0x00000005ff037e24 */ /* 0x000fe200080e06ff */
[----:B-1----:R-:W-:-:S04]  /*00f0*/  LEA R2, P0, R0, UR6, 0x1 ;  /* 0x0000000600027c11 */ /* 0x002fc8000f8008ff */
[----:B------:R-:W-:-:S05]  /*0100*/  LEA.HI.X R3, R0, UR7, R3, 0x1, P0 ;  /* 0x0000000700037c11 */ /* 0x000fca00080f0c03 */
[----:B--2---:R-:W-:Y:S04]  /*0110*/  STG.E.U16 desc[UR8][R2.64], R5 ;  /* 0x0000000502007986 */ /* 0x004fe8000c101508 */
[----:B------:R-:W-:Y:S01]  /*0120*/  STG.E.U16 desc[UR8][R2.64+0x200], R5 ;  /* 0x0002000502007986 */ /* 0x000fe2000c101508 */
[----:B------:R-:W-:Y:S05]  /*0130*/  EXIT ;  /* 0x000000000000794d */ /* 0x000fea0003800000 */
.L_x_330:
        /* <DEDUP_REMOVED lines=13> */
[----:B------:R-:W0:Y:S04]  /*0210*/  @P0 LDC.U16 R5, c[0x0][0x390] ;  /* 0x0000e400ff050b82 */ /* 0x000e280000000400 */
[----:B0-----:R0:W-:Y:S06]  /*0220*/  @P0 STG.E.U16 desc[UR8][R2.64], R5 ;  /* 0x0000000502000986 */ /* 0x0011ec000c101508 */
[----:B------:R-:W-:Y:S05]  /*0230*/  @!P1 EXIT ;  /* 0x000000000000994d */ /* 0x000fea0003800000 */
[----:B0-----:R-:W0:Y:S02]  /*0240*/  LDC.U16 R5, c[0x0][0x390] ;  /* 0x0000e400ff057b82 */ /* 0x001e240000000400 */
[----:B0-----:R-:W-:Y:S01]  /*0250*/  STG.E.U16 desc[UR8][R2.64+0x200], R5 ;  /* 0x0002000502007986 */ /* 0x001fe2000c101508 */
[----:B------:R-:W-:Y:S05]  /*0260*/  EXIT ;  /* 0x000000000000794d */ /* 0x000fea0003800000 */
.L_x_331:
        /* <DEDUP_REMOVED lines=9> */
.L_x_340:


//--------------------- .text._ZN3cub18CUB_300001_SM_10006detail11EmptyKernelIvEEvv --------------------------
	.section	.text._ZN3cub18CUB_300001_SM_10006detail11EmptyKernelIvEEvv,"ax",@progbits
	.align	128
        .global         _ZN3cub18CUB_300001_SM_10006detail11EmptyKernelIvEEvv
        .type           _ZN3cub18CUB_300001_SM_10006detail11EmptyKernelIvEEvv,@function
        .size           _ZN3cub18CUB_300001_SM_10006detail11EmptyKernelIvEEvv,(.L_x_341 - _ZN3cub18CUB_300001_SM_10006detail11EmptyKernelIvEEvv)
        .other          _ZN3cub18CUB_300001_SM_10006detail11EmptyKernelIvEEvv,@"STO_CUDA_ENTRY STV_DEFAULT"
_ZN3cub18CUB_300001_SM_10006detail11EmptyKernelIvEEvv:
.text._ZN3cub18CUB_300001_SM_10006detail11EmptyKernelIvEEvv:
[----:B------:R-:W-:Y:S01]  /*0000*/  LDC R1, c[0x0][0x37c] ;  /* 0x0000df00ff017b82 */ /* 0x000fe20000000800 */
[----:B------:R-:W-:Y:S05]  /*0010*/  EXIT ;  /* 0x000000000000794d */ /* 0x000fea0003800000 */
.L_x_332:
        /* <DEDUP_REMOVED lines=14> */
.L_x_341:


//--------------------- .nv.global.init           --------------------------
	.section	.nv.global.init,"aw",@progbits
.nv.global.init:
	.type		$str$2,@object
	.size		$str$2,($str$3 - $str$2)
$str$2:
        /*0000*/ 	.byte	0x70, 0x67, 0x20, 0x6e, 0x6f, 0x74, 0x20, 0x73, 0x65, 0x74, 0x20, 0x77, 0x69, 0x74, 0x68, 0x20
        /*0010*/ 	.byte	0x64, 0x5f, 0x62, 0x69, 0x6e, 0x73, 0x3a, 0x20, 0x25, 0x64, 0x0a, 0x00
	.type		$str$3,@object
	.size		$str$3,($str$1 - $str$3)
$str$3:
        /*001c*/ 	.byte	0x70, 0x62, 0x20, 0x6e, 0x6f, 0x74, 0x20, 0x73, 0x65, 0x74, 0x20, 0x77, 0x69, 0x74, 0x68, 0x20
        /*002c*/ 	.byte	0x64, 0x5f, 0x62, 0x69, 0x6e, 0x73, 0x3a, 0x20, 0x25, 0x64, 0x0a, 0x00
	.type		$str$1,@object
	.size		$str$1,($str - $str$1)
$str$1:
        /*0038*/ 	.byte	0x70, 0x72, 0x20, 0x6e, 0x6f, 0x74, 0x20, 0x73, 0x65, 0x74, 0x20, 0x77, 0x69, 0x74, 0x68, 0x20
        /*0048*/ 	.byte	0x64, 0x5f, 0x62, 0x69, 0x6e, 0x73, 0x3a, 0x20, 0x25, 0x64, 0x0a, 0x00
	.type		$str,@object
	.size		$str,(.L_43 - $str)
$str:
        /*0054*/ 	.byte	0x52, 0x75, 0x6e, 0x6e, 0x69, 0x6e, 0x67, 0x20, 0x77, 0x69, 0x74, 0x68, 0x20, 0x64, 0x65, 0x70
        /*0064*/ 	.byte	0x74, 0x68, 0x3a, 0x20, 0x25, 0x64, 0x20, 0x6e, 0x6f, 0x72, 0x6d, 0x61, 0x6c, 0x69, 0x7a, 0x65
        /*0074*/ 	.byte	0x64, 0x20, 0x74, 0x6f, 0x20, 0x25, 0x66, 0x0a, 0x00
.L_43:


//--------------------- .nv.shared.reserved.0     --------------------------
	.section	.nv.shared.reserved.0,"aw",@nobits
	.weak		__nv_reservedSMEM_offset_0_alias
	.size		__nv_reservedSMEM_offset_0_alias, 0, 64
	.other		__nv_reservedSMEM_offset_0_alias,@"STO_CUDA_RESERVED_SHARED STV_DEFAULT"
__nv_reservedSMEM_offset_0_alias:
	.zero		0
	.zero		64


//--------------------- .nv.global                --------------------------
	.section	.nv.global,"aw",@nobits
.nv.global:
	.type		_ZN34_INTERNAL_9504ae0a_4_k_cu_bb1e4d0a6thrust24THRUST_300001_SM_1000_NS3seqE,@object
	.size		_ZN34_INTERNAL_9504ae0a_4_k_cu_bb1e4d0a6thrust24THRUST_300001_SM_1000_NS3seqE,(_ZN34_INTERNAL_9504ae0a_4_k_cu_bb1e4d0a4cuda3std3__48in_placeE - _ZN34_INTERNAL_9504ae0a_4_k_cu_bb1e4d0a6thrust24THRUST_300001_SM_1000_NS3seqE)
_ZN34_INTERNAL_9504ae0a_4_k_cu_bb1e4d0a6thrust24THRUST_300001_SM_1000_NS3seqE:
	.zero		1
	.type		_ZN34_INTERNAL_9504ae0a_4_k_cu_bb1e4d0a4cuda3std3__48in_placeE,@object
	.size		_ZN34_INTERNAL_9504ae0a_4_k_cu_bb1e4d0a4cuda3std3__48in_placeE,(_ZN34_INTERNAL_9504ae0a_4_k_cu_bb1e4d0a4cuda3std6ranges3__45__cpo4sizeE - _ZN34_INTERNAL_9504ae0a_4_k_cu_bb1e4d0a4cuda3std3__48in_placeE)
_ZN34_INTERNAL_9504ae0a_4_k_cu_bb1e4d0a4cuda3std3__48in_placeE:
	.zero		1
	.type		_ZN34_INTERNAL_9504ae0a_4_k_cu_bb1e4d0a4cuda3std6ranges3__45__cpo4sizeE,@object
	.size		_ZN34_INTERNAL_9504ae0a_4_k_cu_bb1e4d0a4cuda3std6ranges3__45__cpo4sizeE,(_ZN34_INTERNAL_9504ae0a_4_k_cu_bb1e4d0a6thrust24THRUST_300001_SM_1000_NS12placeholders2_3E - _ZN34_INTERNAL_9504ae0a_4_k_cu_bb1e4d0a4cuda3std6ranges3__45__cpo4sizeE)
_ZN34_INTERNAL_9504ae0a_4_k_cu_bb1e4d0a4cuda3std6ranges3__45__cpo4sizeE:
	.zero		1
	.type		_ZN34_INTERNAL_9504ae0a_4_k_cu_bb1e4d0a6thrust24THRUST_300001_SM_1000_NS12placeholders2_3E,@object
	.size		_ZN34_INTERNAL_9504ae0a_4_k_cu_bb1e4d0a6thrust24THRUST_300001_SM_1000_NS12placeholders2_3E,(_ZN34_INTERNAL_9504ae0a_4_k_cu_bb1e4d0a4cuda3std3__45__cpo6cbeginE - _ZN34_INTERNAL_9504ae0a_4_k_cu_bb1e4d0a6thrust24THRUST_300001_SM_1000_NS12placeholders2_3E)
_ZN34_INTERNAL_9504ae0a_4_k_cu_bb1e4d0a6thrust24THRUST_300001_SM_1000_NS12placeholders2_3E:
	.zero		1
	.type		_ZN34_INTERNAL_9504ae0a_4_k_cu_bb1e4d0a4cuda3std3__45__cpo6cbeginE,@object
	.size		_ZN34_INTERNAL_9504ae0a_4_k_cu_bb1e4d0a4cuda3std3__45__cpo6cbeginE,(_ZN34_INTERNAL_9504ae0a_4_k_cu_bb1e4d0a4cuda3std6ranges3__45__cpo6cbeginE - _ZN34_INTERNAL_9504ae0a_4_k_cu_bb1e4d0a4cuda3std3__45__cpo6cbeginE)
_ZN34_INTERNAL_9504ae0a_4_k_cu_bb1e4d0a4cuda3std3__45__cpo6cbeginE:
	.zero		1
	.type		_ZN34_INTERNAL_9504ae0a_4_k_cu_bb1e4d0a4cuda3std6ranges3__45__cpo6cbeginE,@object
	.size		_ZN34_INTERNAL_9504ae0a_4_k_cu_bb1e4d0a4cuda3std6ranges3__45__cpo6cbeginE,(_ZN34_INTERNAL_9504ae0a_4_k_cu_bb1e4d0a6thrust24THRUST_300001_SM_1000_NS12placeholders2_7E - _ZN34_INTERNAL_9504ae0a_4_k_cu_bb1e4d0a4cuda3std6ranges3__45__cpo6cbeginE)
_ZN34_INTERNAL_9504ae0a_4_k_cu_bb1e4d0a4cuda3std6ranges3__45__cpo6cbeginE:
	.zero		1
	.type		_ZN34_INTERNAL_9504ae0a_4_k_cu_bb1e4d0a6thrust24THRUST_300001_SM_1000_NS12placeholders2_7E,@object
	.size		_ZN34_INTERNAL_9504ae0a_4_k_cu_bb1e4d0a6thrust24THRUST_300001_SM_1000_NS12placeholders2_7E,(_ZN34_INTERNAL_9504ae0a_4_k_cu_bb1e4d0a4cuda3std3__45__cpo7crbeginE - _ZN34_INTERNAL_9504ae0a_4_k_cu_bb1e4d0a6thrust24THRUST_300001_SM_1000_NS12placeholders2_7E)
_ZN34_INTERNAL_9504ae0a_4_k_cu_bb1e4d0a6thrust24THRUST_300001_SM_1000_NS12placeholders2_7E:
	.zero		1
	.type		_ZN34_INTERNAL_9504ae0a_4_k_cu_bb1e4d0a4cuda3std3__45__cpo7crbeginE,@object
	.size		_ZN34_INTERNAL_9504ae0a_4_k_cu_bb1e4d0a4cuda3std3__45__cpo7crbeginE,(_ZN34_INTERNAL_9504ae0a_4_k_cu_bb1e4d0a4cuda3std6ranges3__45__cpo4nextE - _ZN34_INTERNAL_9504ae0a_4_k_cu_bb1e4d0a4cuda3std3__45__cpo7crbeginE)
_ZN34_INTERNAL_9504ae0a_4_k_cu_bb1e4d0a4cuda3std3__45__cpo7crbeginE:
	.zero		1
	.type		_ZN34_INTERNAL_9504ae0a_4_k_cu_bb1e4d0a4cuda3std6ranges3__45__cpo4nextE,@object
	.size		_ZN34_INTERNAL_9504ae0a_4_k_cu_bb1e4d0a4cuda3std6ranges3__45__cpo4nextE,(_ZN34_INTERNAL_9504ae0a_4_k_cu_bb1e4d0a4cuda3std6ranges3__45__cpo4swapE - _ZN34_INTERNAL_9504ae0a_4_k_cu_bb1e4d0a4cuda3std6ranges3__45__cpo4nextE)
_ZN34_INTERNAL_9504ae0a_4_k_cu_bb1e4d0a4cuda3std6ranges3__45__cpo4nextE:
	.zero		1
	.type		_ZN34_INTERNAL_9504ae0a_4_k_cu_bb1e4d0a4cuda3std6ranges3__45__cpo4swapE,@object
	.size		_ZN34_INTERNAL_9504ae0a_4_k_cu_bb1e4d0a4cuda3std6ranges3__45__cpo4swapE,(_ZN34_INTERNAL_9504ae0a_4_k_cu_bb1e4d0a6thrust24THRUST_300001_SM_1000_NS8cuda_cub10par_nosyncE - _ZN34_INTERNAL_9504ae0a_4_k_cu_bb1e4d0a4cuda3std6ranges3__45__cpo4swapE)
_ZN34_INTERNAL_9504ae0a_4_k_cu_bb1e4d0a4cuda3std6ranges3__45__cpo4swapE:
	.zero		1
	.type		_ZN34_INTERNAL_9504ae0a_4_k_cu_bb1e4d0a6thrust24THRUST_300001_SM_1000_NS8cuda_cub10par_nosyncE,@object
	.size		_ZN34_INTERNAL_9504ae0a_4_k_cu_bb1e4d0a6thrust24THRUST_300001_SM_1000_NS8cuda_cub10par_nosyncE,(_ZN34_INTERNAL_9504ae0a_4_k_cu_bb1e4d0a6thrust24THRUST_300001_SM_1000_NS12placeholders2_9E - _ZN34_INTERNAL_9504ae0a_4_k_cu_bb1e4d0a6thrust24THRUST_300001_SM_1000_NS8cuda_cub10par_nosyncE)
_ZN34_INTERNAL_9504ae0a_4_k_cu_bb1e4d0a6thrust24THRUST_300001_SM_1000_NS8cuda_cub10par_nosyncE:
	.zero		1
	.type		_ZN34_INTERNAL_9504ae0a_4_k_cu_bb1e4d0a6thrust24THRUST_300001_SM_1000_NS12placeholders2_9E,@object
	.size		_ZN34_INTERNAL_9504ae0a_4_k_cu_bb1e4d0a6thrust24THRUST_300001_SM_1000_NS12placeholders2_9E,(_ZN34_INTERNAL_9504ae0a_4_k_cu_bb1e4d0a4cuda3std3__436_GLOBAL__N__9504ae0a_4_k_cu_bb1e4d0a6ignoreE - _ZN34_INTERNAL_9504ae0a_4_k_cu_bb1e4d0a6thrust24THRUST_300001_SM_1000_NS12placeholders2_9E)
_ZN34_INTERNAL_9504ae0a_4_k_cu_bb1e4d0a6thrust24THRUST_300001_SM_1000_NS12placeholders2_9E:
	.zero		1
	.type		_ZN34_INTERNAL_9504ae0a_4_k_cu_bb1e4d0a4cuda3std3__436_GLOBAL__N__9504ae0a_4_k_cu_bb1e4d0a6ignoreE,@object
	.size		_ZN34_INTERNAL_9504ae0a_4_k_cu_bb1e4d0a4cuda3std3__436_GLOBAL__N__9504ae0a_4_k_cu_bb1e4d0a6ignoreE,(_ZN34_INTERNAL_9504ae0a_4_k_cu_bb1e4d0a4cuda3std6ranges3__45__cpo4dataE - _ZN34_INTERNAL_9504ae0a_4_k_cu_bb1e4d0a4cuda3std3__436_GLOBAL__N__9504ae0a_4_k_cu_bb1e4d0a6ignoreE)
_ZN34_INTERNAL_9504ae0a_4_k_cu_bb1e4d0a4cuda3std3__436_GLOBAL__N__9504ae0a_4_k_cu_bb1e4d0a6ignoreE:
	.zero		1
	.type		_ZN34_INTERNAL_9504ae0a_4_k_cu_bb1e4d0a4cuda3std6ranges3__45__cpo4dataE,@object
	.size		_ZN34_INTERNAL_9504ae0a_4_k_cu_bb1e4d0a4cuda3std6ranges3__45__cpo4dataE,(_ZN34_INTERNAL_9504ae0a_4_k_cu_bb1e4d0a6thrust24THRUST_300001_SM_1000_NS12placeholders2_1E - _ZN34_INTERNAL_9504ae0a_4_k_cu_bb1e4d0a4cuda3std6ranges3__45__cpo4dataE)
_ZN34_INTERNAL_9504ae0a_4_k_cu_bb1e4d0a4cuda3std6ranges3__45__cpo4dataE:
	.zero		1
	.type		_ZN34_INTERNAL_9504ae0a_4_k_cu_bb1e4d0a6thrust24THRUST_300001_SM_1000_NS12placeholders2_1E,@object
	.size		_ZN34_INTERNAL_9504ae0a_4_k_cu_bb1e4d0a6thrust24THRUST_300001_SM_1000_NS12placeholders2_1E,(_ZN34_INTERNAL_9504ae0a_4_k_cu_bb1e4d0a4cuda3std3__45__cpo5beginE - _ZN34_INTERNAL_9504ae0a_4_k_cu_bb1e4d0a6thrust24THRUST_300001_SM_1000_NS12placeholders2_1E)
_ZN34_INTERNAL_9504ae0a_4_k_cu_bb1e4d0a6thrust24THRUST_300001_SM_1000_NS12placeholders2_1E:
	.zero		1
	.type		_ZN34_INTERNAL_9504ae0a_4_k_cu_bb1e4d0a4cuda3std3__45__cpo5beginE,@object
	.size		_ZN34_INTERNAL_9504ae0a_4_k_cu_bb1e4d0a4cuda3std3__45__cpo5beginE,(_ZN34_INTERNAL_9504ae0a_4_k_cu_bb1e4d0a4cuda3std6ranges3__45__cpo5beginE - _ZN34_INTERNAL_9504ae0a_4_k_cu_bb1e4d0a4cuda3std3__45__cpo5beginE)
_ZN34_INTERNAL_9504ae0a_4_k_cu_bb1e4d0a4cuda3std3__45__cpo5beginE:
	.zero		1
	.type		_ZN34_INTERNAL_9504ae0a_4_k_cu_bb1e4d0a4cuda3std6ranges3__45__cpo5beginE,@object
	.size		_ZN34_INTERNAL_9504ae0a_4_k_cu_bb1e4d0a4cuda3std6ranges3__45__cpo5beginE,(_ZN34_INTERNAL_9504ae0a_4_k_cu_bb1e4d0a6thrust24THRUST_300001_SM_1000_NS12placeholders2_5E - _ZN34_INTERNAL_9504ae0a_4_k_cu_bb1e4d0a4cuda3std6ranges3__45__cpo5beginE)
_ZN34_INTERNAL_9504ae0a_4_k_cu_bb1e4d0a4cuda3std6ranges3__45__cpo5beginE:
	.zero		1
	.type		_ZN34_INTERNAL_9504ae0a_4_k_cu_bb1e4d0a6thrust24THRUST_300001_SM_1000_NS12placeholders2_5E,@object
	.size		_ZN34_INTERNAL_9504ae0a_4_k_cu_bb1e4d0a6thrust24THRUST_300001_SM_1000_NS12placeholders2_5E,(_ZN34_INTERNAL_9504ae0a_4_k_cu_bb1e4d0a4cuda3std3__45__cpo6rbeginE - _ZN34_INTERNAL_9504ae0a_4_k_cu_bb1e4d0a6thrust24THRUST_300001_SM_1000_NS12placeholders2_5E)
_ZN34_INTERNAL_9504ae0a_4_k_cu_bb1e4d0a6thrust24THRUST_300001_SM_1000_NS12placeholders2_5E:
	.zero		1
	.type		_ZN34_INTERNAL_9504ae0a_4_k_cu_bb1e4d0a4cuda3std3__45__cpo6rbeginE,@object
	.size		_ZN34_INTERNAL_9504ae0a_4_k_cu_bb1e4d0a4cuda3std3__45__cpo6rbeginE,(_ZN34_INTERNAL_9504ae0a_4_k_cu_bb1e4d0a4cuda3std6ranges3__45__cpo7advanceE - _ZN34_INTERNAL_9504ae0a_4_k_cu_bb1e4d0a4cuda3std3__45__cpo6rbeginE)
_ZN34_INTERNAL_9504ae0a_4_k_cu_bb1e4d0a4cuda3std3__45__cpo6rbeginE:
	.zero		1
	.type		_ZN34_INTERNAL_9504ae0a_4_k_cu_bb1e4d0a4cuda3std6ranges3__45__cpo7advanceE,@object
	.size		_ZN34_INTERNAL_9504ae0a_4_k_cu_bb1e4d0a4cuda3std6ranges3__45__cpo7advanceE,(_ZN34_INTERNAL_9504ae0a_4_k_cu_bb1e4d0a4cuda3std3__47nulloptE - _ZN34_INTERNAL_9504ae0a_4_k_cu_bb1e4d0a4cuda3std6ranges3__45__cpo7advanceE)
_ZN34_INTERNAL_9504ae0a_4_k_cu_bb1e4d0a4cuda3std6ranges3__45__cpo7advanceE:
	.zero		1
	.type		_ZN34_INTERNAL_9504ae0a_4_k_cu_bb1e4d0a4cuda3std3__47nulloptE,@object
	.size		_ZN34_INTERNAL_9504ae0a_4_k_cu_bb1e4d0a4cuda3std3__47nulloptE,(_ZN34_INTERNAL_9504ae0a_4_k_cu_bb1e4d0a4cuda3std6ranges3__45__cpo8distanceE - _ZN34_INTERNAL_9504ae0a_4_k_cu_bb1e4d0a4cuda3std3__47nulloptE)
_ZN34_INTERNAL_9504ae0a_4_k_cu_bb1e4d0a4cuda3std3__47nulloptE:
	.zero		1
	.type		_ZN34_INTERNAL_9504ae0a_4_k_cu_bb1e4d0a4cuda3std6ranges3__45__cpo8distanceE,@object
	.size		_ZN34_INTERNAL_9504ae0a_4_k_cu_bb1e4d0a4cuda3std6ranges3__45__cpo8distanceE,(_ZN34_INTERNAL_9504ae0a_4_k_cu_bb1e4d0a6thrust24THRUST_300001_SM_1000_NS12placeholders3_10E - _ZN34_INTERNAL_9504ae0a_4_k_cu_bb1e4d0a4cuda3std6ranges3__45__cpo8distanceE)
_ZN34_INTERNAL_9504ae0a_4_k_cu_bb1e4d0a4cuda3std6ranges3__45__cpo8distanceE:
	.zero		1
	.type		_ZN34_INTERNAL_9504ae0a_4_k_cu_bb1e4d0a6thrust24THRUST_300001_SM_1000_NS12placeholders3_10E,@object
	.size		_ZN34_INTERNAL_9504ae0a_4_k_cu_bb1e4d0a6thrust24THRUST_300001_SM_1000_NS12placeholders3_10E,(_ZN34_INTERNAL_9504ae0a_4_k_cu_bb1e4d0a4cuda3std3__419piecewise_constructE - _ZN34_INTERNAL_9504ae0a_4_k_cu_bb1e4d0a6thrust24THRUST_300001_SM_1000_NS12placeholders3_10E)
_ZN34_INTERNAL_9504ae0a_4_k_cu_bb1e4d0a6thrust24THRUST_300001_SM_1000_NS12placeholders3_10E:
	.zero		1
	.type		_ZN34_INTERNAL_9504ae0a_4_k_cu_bb1e4d0a4cuda3std3__419piecewise_constructE,@object
	.size		_ZN34_INTERNAL_9504ae0a_4_k_cu_bb1e4d0a4cuda3std3__419piecewise_constructE,(_ZN34_INTERNAL_9504ae0a_4_k_cu_bb1e4d0a4cuda3std6ranges3__45__cpo5cdataE - _ZN34_INTERNAL_9504ae0a_4_k_cu_bb1e4d0a4cuda3std3__419piecewise_constructE)
_ZN34_INTERNAL_9504ae0a_4_k_cu_bb1e4d0a4cuda3std3__419piecewise_constructE:
	.zero		1
	.type		_ZN34_INTERNAL_9504ae0a_4_k_cu_bb1e4d0a4cuda3std6ranges3__45__cpo5cdataE,@object
	.size		_ZN34_INTERNAL_9504ae0a_4_k_cu_bb1e4d0a4cuda3std6ranges3__45__cpo5cdataE,(_ZN34_INTERNAL_9504ae0a_4_k_cu_bb1e4d0a6thrust24THRUST_300001_SM_1000_NS12placeholders2_2E - _ZN34_INTERNAL_9504ae0a_4_k_cu_bb1e4d0a4cuda3std6ranges3__45__cpo5cdataE)
_ZN34_INTERNAL_9504ae0a_4_k_cu_bb1e4d0a4cuda3std6ranges3__45__cpo5cdataE:
	.zero		1
	.type		_ZN34_INTERNAL_9504ae0a_4_k_cu_bb1e4d0a6thrust24THRUST_300001_SM_1000_NS12placeholders2_2E,@object
	.size		_ZN34_INTERNAL_9504ae0a_4_k_cu_bb1e4d0a6thrust24THRUST_300001_SM_1000_NS12placeholders2_2E,(_ZN34_INTERNAL_9504ae0a_4_k_cu_bb1e4d0a4cuda3std3__45__cpo3endE - _ZN34_INTERNAL_9504ae0a_4_k_cu_bb1e4d0a6thrust24THRUST_300001_SM_1000_NS12placeholders2_2E)
_ZN34_INTERNAL_9504ae0a_4_k_cu_bb1e4d0a6thrust24THRUST_300001_SM_1000_NS12placeholders2_2E:
	.zero		1
	.type		_ZN34_INTERNAL_9504ae0a_4_k_cu_bb1e4d0a4cuda3std3__45__cpo3endE,@object
	.size		_ZN34_INTERNAL_9504ae0a_4_k_cu_bb1e4d0a4cuda3std3__45__cpo3endE,(_ZN34_INTERNAL_9504ae0a_4_k_cu_bb1e4d0a4cuda3std6ranges3__45__cpo3endE - _ZN34_INTERNAL_9504ae0a_4_k_cu_bb1e4d0a4cuda3std3__45__cpo3endE)
_ZN34_INTERNAL_9504ae0a_4_k_cu_bb1e4d0a4cuda3std3__45__cpo3endE:
	.zero		1
	.type		_ZN34_INTERNAL_9504ae0a_4_k_cu_bb1e4d0a4cuda3std6ranges3__45__cpo3endE,@object
	.size		_ZN34_INTERNAL_9504ae0a_4_k_cu_bb1e4d0a4cuda3std6ranges3__45__cpo3endE,(_ZN34_INTERNAL_9504ae0a_4_k_cu_bb1e4d0a6thrust24THRUST_300001_SM_1000_NS12placeholders2_6E - _ZN34_INTERNAL_9504ae0a_4_k_cu_bb1e4d0a4cuda3std6ranges3__45__cpo3endE)
_ZN34_INTERNAL_9504ae0a_4_k_cu_bb1e4d0a4cuda3std6ranges3__45__cpo3endE:
	.zero		1
	.type		_ZN34_INTERNAL_9504ae0a_4_k_cu_bb1e4d0a6thrust24THRUST_300001_SM_1000_NS12placeholders2_6E,@object
	.size		_ZN34_INTERNAL_9504ae0a_4_k_cu_bb1e4d0a6thrust24THRUST_300001_SM_1000_NS12placeholders2_6E,(_ZN34_INTERNAL_9504ae0a_4_k_cu_bb1e4d0a4cuda3std3__45__cpo4rendE - _ZN34_INTERNAL_9504ae0a_4_k_cu_bb1e4d0a6thrust24THRUST_300001_SM_1000_NS12placeholders2_6E)
_ZN34_INTERNAL_9504ae0a_4_k_cu_bb1e4d0a6thrust24THRUST_300001_SM_1000_NS12placeholders2_6E:
	.zero		1
	.type		_ZN34_INTERNAL_9504ae0a_4_k_cu_bb1e4d0a4cuda3std3__45__cpo4rendE,@object
	.size		_ZN34_INTERNAL_9504ae0a_4_k_cu_bb1e4d0a4cuda3std3__45__cpo4rendE,(_ZN34_INTERNAL_9504ae0a_4_k_cu_bb1e4d0a4cuda3std6ranges3__45__cpo9iter_swapE - _ZN34_INTERNAL_9504ae0a_4_k_cu_bb1e4d0a4cuda3std3__45__cpo4rendE)
_ZN34_INTERNAL_9504ae0a_4_k_cu_bb1e4d0a4cuda3std3__45__cpo4rendE:
	.zero		1
	.type		_ZN34_INTERNAL_9504ae0a_4_k_cu_bb1e4d0a4cuda3std6ranges3__45__cpo9iter_swapE,@object
	.size		_ZN34_INTERNAL_9504ae0a_4_k_cu_bb1e4d0a4cuda3std6ranges3__45__cpo9iter_swapE,(_ZN34_INTERNAL_9504ae0a_4_k_cu_bb1e4d0a4cuda3std3__48unexpectE - _ZN34_INTERNAL_9504ae0a_4_k_cu_bb1e4d0a4cuda3std6ranges3__45__cpo9iter_swapE)
_ZN34_INTERNAL_9504ae0a_4_k_cu_bb1e4d0a4cuda3std6ranges3__45__cpo9iter_swapE:
	.zero		1
	.type		_ZN34_INTERNAL_9504ae0a_4_k_cu_bb1e4d0a4cuda3std3__48unexpectE,@object
	.size		_ZN34_INTERNAL_9504ae0a_4_k_cu_bb1e4d0a4cuda3std3__48unexpectE,(_ZN34_INTERNAL_9504ae0a_4_k_cu_bb1e4d0a6thrust24THRUST_300001_SM_1000_NS8cuda_cub3parE - _ZN34_INTERNAL_9504ae0a_4_k_cu_bb1e4d0a4cuda3std3__48unexpectE)
_ZN34_INTERNAL_9504ae0a_4_k_cu_bb1e4d0a4cuda3std3__48unexpectE:
	.zero		1
	.type		_ZN34_INTERNAL_9504ae0a_4_k_cu_bb1e4d0a6thrust24THRUST_300001_SM_1000_NS8cuda_cub3parE,@object
	.size		_ZN34_INTERNAL_9504ae0a_4_k_cu_bb1e4d0a6thrust24THRUST_300001_SM_1000_NS8cuda_cub3parE,(_ZN34_INTERNAL_9504ae0a_4_k_cu_bb1e4d0a6thrust24THRUST_300001_SM_1000_NS12placeholders2_4E - _ZN34_INTERNAL_9504ae0a_4_k_cu_bb1e4d0a6thrust24THRUST_300001_SM_1000_NS8cuda_cub3parE)
_ZN34_INTERNAL_9504ae0a_4_k_cu_bb1e4d0a6thrust24THRUST_300001_SM_1000_NS8cuda_cub3parE:
	.zero		1
	.type		_ZN34_INTERNAL_9504ae0a_4_k_cu_bb1e4d0a6thrust24THRUST_300001_SM_1000_NS12placeholders2_4E,@object
	.size		_ZN34_INTERNAL_9504ae0a_4_k_cu_bb1e4d0a6thrust24THRUST_300001_SM_1000_NS12placeholders2_4E,(_ZN34_INTERNAL_9504ae0a_4_k_cu_bb1e4d0a4cuda3std3__45__cpo4cendE - _ZN34_INTERNAL_9504ae0a_4_k_cu_bb1e4d0a6thrust24THRUST_300001_SM_1000_NS12placeholders2_4E)
_ZN34_INTERNAL_9504ae0a_4_k_cu_bb1e4d0a6thrust24THRUST_300001_SM_1000_NS12placeholders2_4E:
	.zero		1
	.type		_ZN34_INTERNAL_9504ae0a_4_k_cu_bb1e4d0a4cuda3std3__45__cpo4cendE,@object
	.size		_ZN34_INTERNAL_9504ae0a_4_k_cu_bb1e4d0a4cuda3std3__45__cpo4cendE,(_ZN34_INTERNAL_9504ae0a_4_k_cu_bb1e4d0a4cuda3std6ranges3__45__cpo4cendE - _ZN34_INTERNAL_9504ae0a_4_k_cu_bb1e4d0a4cuda3std3__45__cpo4cendE)
_ZN34_INTERNAL_9504ae0a_4_k_cu_bb1e4d0a4cuda3std3__45__cpo4cendE:
	.zero		1
	.type		_ZN34_INTERNAL_9504ae0a_4_k_cu_bb1e4d0a4cuda3std6ranges3__45__cpo4cendE,@object
	.size		_ZN34_INTERNAL_9504ae0a_4_k_cu_bb1e4d0a4cuda3std6ranges3__45__cpo4cendE,(_ZN34_INTERNAL_9504ae0a_4_k_cu_bb1e4d0a4cuda3std3__420unreachable_sentinelE - _ZN34_INTERNAL_9504ae0a_4_k_cu_bb1e4d0a4cuda3std6ranges3__45__cpo4cendE)
_ZN34_INTERNAL_9504ae0a_4_k_cu_bb1e4d0a4cuda3std6ranges3__45__cpo4cendE:
	.zero		1
	.type		_ZN34_INTERNAL_9504ae0a_4_k_cu_bb1e4d0a4cuda3std3__420unreachable_sentinelE,@object
	.size		_ZN34_INTERNAL_9504ae0a_4_k_cu_bb1e4d0a4cuda3std3__420unreachable_sentinelE,(_ZN34_INTERNAL_9504ae0a_4_k_cu_bb1e4d0a4cuda3std6ranges3__45__cpo5ssizeE - _ZN34_INTERNAL_9504ae0a_4_k_cu_bb1e4d0a4cuda3std3__420unreachable_sentinelE)
_ZN34_INTERNAL_9504ae0a_4_k_cu_bb1e4d0a4cuda3std3__420unreachable_sentinelE:
	.zero		1
	.type		_ZN34_INTERNAL_9504ae0a_4_k_cu_bb1e4d0a4cuda3std6ranges3__45__cpo5ssizeE,@object
	.size		_ZN34_INTERNAL_9504ae0a_4_k_cu_bb1e4d0a4cuda3std6ranges3__45__cpo5ssizeE,(_ZN34_INTERNAL_9504ae0a_4_k_cu_bb1e4d0a6thrust24THRUST_300001_SM_1000_NS12placeholders2_8E - _ZN34_INTERNAL_9504ae0a_4_k_cu_bb1e4d0a4cuda3std6ranges3__45__cpo5ssizeE)
_ZN34_INTERNAL_9504ae0a_4_k_cu_bb1e4d0a4cuda3std6ranges3__45__cpo5ssizeE:
	.zero		1
	.type		_ZN34_INTERNAL_9504ae0a_4_k_cu_bb1e4d0a6thrust24THRUST_300001_SM_1000_NS12placeholders2_8E,@object
	.size		_ZN34_INTERNAL_9504ae0a_4_k_cu_bb1e4d0a6thrust24THRUST_300001_SM_1000_NS12placeholders2_8E,(_ZN34_INTERNAL_9504ae0a_4_k_cu_bb1e4d0a4cuda3std3__45__cpo5crendE - _ZN34_INTERNAL_9504ae0a_4_k_cu_bb1e4d0a6thrust24THRUST_300001_SM_1000_NS12placeholders2_8E)
_ZN34_INTERNAL_9504ae0a_4_k_cu_bb1e4d0a6thrust24THRUST_300001_SM_1000_NS12placeholders2_8E:
	.zero		1
	.type		_ZN34_INTERNAL_9504ae0a_4_k_cu_bb1e4d0a4cuda3std3__45__cpo5crendE,@object
	.size		_ZN34_INTERNAL_9504ae0a_4_k_cu_bb1e4d0a4cuda3std3__45__cpo5crendE,(_ZN34_INTERNAL_9504ae0a_4_k_cu_bb1e4d0a4cuda3std6ranges3__45__cpo4prevE - _ZN34_INTERNAL_9504ae0a_4_k_cu_bb1e4d0a4cuda3std3__45__cpo5crendE)
_ZN34_INTERNAL_9504ae0a_4_k_cu_bb1e4d0a4cuda3std3__45__cpo5crendE:
	.zero		1
	.type		_ZN34_INTERNAL_9504ae0a_4_k_cu_bb1e4d0a4cuda3std6ranges3__45__cpo4prevE,@object
	.size		_ZN34_INTERNAL_9504ae0a_4_k_cu_bb1e4d0a4cuda3std6ranges3__45__cpo4prevE,(_ZN34_INTERNAL_9504ae0a_4_k_cu_bb1e4d0a4cuda3std6ranges3__45__cpo9iter_moveE - _ZN34_INTERNAL_9504ae0a_4_k_cu_bb1e4d0a4cuda3std6ranges3__45__cpo4prevE)
_ZN34_INTERNAL_9504ae0a_4_k_cu_bb1e4d0a4cuda3std6ranges3__45__cpo4prevE:
	.zero		1
	.type		_ZN34_INTERNAL_9504ae0a_4_k_cu_bb1e4d0a4cuda3std6ranges3__45__cpo9iter_moveE,@object
	.size		_ZN34_INTERNAL_9504ae0a_4_k_cu_bb1e4d0a4cuda3std6ranges3__45__cpo9iter_moveE,(_ZN34_INTERNAL_9504ae0a_4_k_cu_bb1e4d0a6thrust24THRUST_300001_SM_1000_NS6system6detail10sequential3seqE - _ZN34_INTERNAL_9504ae0a_4_k_cu_bb1e4d0a4cuda3std6ranges3__45__cpo9iter_moveE)
_ZN34_INTERNAL_9504ae0a_4_k_cu_bb1e4d0a4cuda3std6ranges3__45__cpo9iter_moveE:
	.zero		1
	.type		_ZN34_INTERNAL_9504ae0a_4_k_cu_bb1e4d0a6thrust24THRUST_300001_SM_1000_NS6system6detail10sequential3seqE,@object
	.size		_ZN34_INTERNAL_9504ae0a_4_k_cu_bb1e4d0a6thrust24THRUST_300001_SM_1000_NS6system6detail10sequential3seqE,(.L_31 - _ZN34_INTERNAL_9504ae0a_4_k_cu_bb1e4d0a6thrust24THRUST_300001_SM_1000_NS6system6detail10sequential3seqE)
_ZN34_INTERNAL_9504ae0a_4_k_cu_bb1e4d0a6thrust24THRUST_300001_SM_1000_NS6system6detail10sequential3seqE:
	.zero		1
.L_31:


//--------------------- .nv.constant0._ZN3cub18CUB_300001_SM_10006detail9transform16transform_kernelINS2_10policy_hubILb1EN4cuda3std3__45tupleIJN6thrust24THRUST_300001_SM_1000_NS6detail15normal_iteratorINSA_10device_ptrIsEEEEEEEE10policy1000El16colorize_functorNSC_INSD_IiEEEEJPsEEEvT0_iT1_T2_DpNS2_10kernel_argIT3_EE --------------------------
	.section	.nv.constant0._ZN3cub18CUB_300001_SM_10006detail9transform16transform_kernelINS2_10policy_hubILb1EN4cuda3std3__45tupleIJN6thrust24THRUST_300001_SM_1000_NS6detail15normal_iteratorINSA_10device_ptrIsEEEEEEEE10policy1000El16colorize_functorNSC_INSD_IiEEEEJPsEEEvT0_iT1_T2_DpNS2_10kernel_argIT3_EE,"a",@progbits
	.sectionflags	@""
	.align	4
.nv.constant0._ZN3cub18CUB_300001_SM_10006detail9transform16transform_kernelINS2_10policy_hubILb1EN4cuda3std3__45tupleIJN6thrust24THRUST_300001_SM_1000_NS6detail15normal_iteratorINSA_10device_ptrIsEEEEEEEE10policy1000El16colorize_functorNSC_INSD_IiEEEEJPsEEEvT0_iT1_T2_DpNS2_10kernel_argIT3_EE:
	.zero		944


//--------------------- .nv.constant0._ZN3cub18CUB_300001_SM_10006detail9transform16transform_kernelINS2_10policy_hubILb1EN4cuda3std3__45tupleIJN6thrust24THRUST_300001_SM_1000_NS6detail15normal_iteratorINSA_10device_ptrIsEEEEEEEE10policy1000Ei16colorize_functorNSC_INSD_IiEEEEJPsEEEvT0_iT1_T2_DpNS2_10kernel_argIT3_EE --------------------------
	.section	.nv.constant0._ZN3cub18CUB_300001_SM_10006detail9transform16transform_kernelINS2_10policy_hubILb1EN4cuda3std3__45tupleIJN6thrust24THRUST_300001_SM_1000_NS6detail15normal_iteratorINSA_10device_ptrIsEEEEEEEE10policy1000Ei16colorize_functorNSC_INSD_IiEEEEJPsEEEvT0_iT1_T2_DpNS2_10kernel_argIT3_EE,"a",@progbits
	.sectionflags	@""
	.align	4
.nv.constant0._ZN3cub18CUB_300001_SM_10006detail9transform16transform_kernelINS2_10policy_hubILb1EN4cuda3std3__45tupleIJN6thrust24THRUST_300001_SM_1000_NS6detail15normal_iteratorINSA_10device_ptrIsEEEEEEEE10policy1000Ei16colorize_functorNSC_INSD_IiEEEEJPsEEEvT0_iT1_T2_DpNS2_10kernel_argIT3_EE:
	.zero		936


//--------------------- .nv.constant0._ZN3cub18CUB_300001_SM_10006detail8for_each13static_kernelINS2_12policy_hub_t12policy_500_tEmN6thrust24THRUST_300001_SM_1000_NS8cuda_cub20__uninitialized_fill7functorINS7_10device_ptrIiEEiEEEEvT0_T1_ --------------------------
	.section	.nv.constant0._ZN3cub18CUB_300001_SM_10006detail8for_each13static_kernelINS2_12policy_hub_t12policy_500_tEmN6thrust24THRUST_300001_SM_1000_NS8cuda_cub20__uninitialized_fill7functorINS7_10device_ptrIiEEiEEEEvT0_T1_,"a",@progbits
	.sectionflags	@""
	.align	4
.nv.constant0._ZN3cub18CUB_300001_SM_10006detail8for_each13static_kernelINS2_12policy_hub_t12policy_500_tEmN6thrust24THRUST_300001_SM_1000_NS8cuda_cub20__uninitialized_fill7functorINS7_10device_ptrIiEEiEEEEvT0_T1_:
	.zero		920


//--------------------- .nv.constant0._ZN3cub18CUB_300001_SM_10006detail8for_each13static_kernelINS2_12policy_hub_t12policy_500_tEmN6thrust24THRUST_300001_SM_1000_NS8cuda_cub20__uninitialized_fill7functorINS7_10device_ptrIsEEsEEEEvT0_T1_ --------------------------
	.section	.nv.constant0._ZN3cub18CUB_300001_SM_10006detail8for_each13static_kernelINS2_12policy_hub_t12policy_500_tEmN6thrust24THRUST_300001_SM_1000_NS8cuda_cub20__uninitialized_fill7functorINS7_10device_ptrIsEEsEEEEvT0_T1_,"a",@progbits
	.sectionflags	@""
	.align	4
.nv.constant0._ZN3cub18CUB_300001_SM_10006detail8for_each13static_kernelINS2_12policy_hub_t12policy_500_tEmN6thrust24THRUST_300001_SM_1000_NS8cuda_cub20__uninitialized_fill7functorINS7_10device_ptrIsEEsEEEEvT0_T1_:
	.zero		920


//--------------------- .nv.constant0._ZN3cub18CUB_300001_SM_10006detail11EmptyKernelIvEEvv --------------------------
	.section	.nv.constant0._ZN3cub18CUB_300001_SM_10006detail11EmptyKernelIvEEvv,"a",@progbits
	.sectionflags	@""
	.align	4
.nv.constant0._ZN3cub18CUB_300001_SM_10006detail11EmptyKernelIvEEvv:
	.zero		896


//--------------------- SYMBOLS --------------------------

	.type		.nv.reservedSmem.offset0,@object
	.size		.nv.reservedSmem.offset0,0x4
	.type		vprintf,@function
